//
// Generated by NVIDIA NVVM Compiler
//
// Compiler Build ID: CL-36424714
// Cuda compilation tools, release 13.0, V13.0.88
// Based on NVVM 20.0.0
//

.version 9.0
.target sm_100
.address_size 64

	// .globl	_Z4mm_9PfS_S_i
// _ZZ4mm_9PfS_S_iE2sA has been demoted
// _ZZ4mm_9PfS_S_iE2sB has been demoted

.visible .entry _Z4mm_9PfS_S_i(
	.param .u64 .ptr .align 1 _Z4mm_9PfS_S_i_param_0,
	.param .u64 .ptr .align 1 _Z4mm_9PfS_S_i_param_1,
	.param .u64 .ptr .align 1 _Z4mm_9PfS_S_i_param_2,
	.param .u32 _Z4mm_9PfS_S_i_param_3
)
{
	.local .align 16 .b8 	__local_depot0[336];
	.reg .b64 	%SP;
	.reg .b64 	%SPL;
	.reg .pred 	%p<35>;
	.reg .b32 	%r<333>;
	.reg .b32 	%f<410>;
	.reg .b64 	%rd<193>;
	// demoted variable
	.shared .align 4 .b8 _ZZ4mm_9PfS_S_iE2sA[8192];
	// demoted variable
	.shared .align 4 .b8 _ZZ4mm_9PfS_S_iE2sB[8192];
	mov.u64 	%SPL, __local_depot0;
	ld.param.u64 	%rd13, [_Z4mm_9PfS_S_i_param_0];
	ld.param.u64 	%rd14, [_Z4mm_9PfS_S_i_param_1];
	ld.param.u32 	%r112, [_Z4mm_9PfS_S_i_param_3];
	cvta.to.global.u64 	%rd1, %rd13;
	cvta.to.global.u64 	%rd2, %rd14;
	add.u64 	%rd3, %SPL, 0;
	add.u64 	%rd4, %SPL, 16;
	add.u64 	%rd5, %SPL, 48;
	add.u64 	%rd6, %SPL, 80;
	mov.f32 	%f17, 0f00000000;
	st.local.v4.f32 	[%rd4], {%f17, %f17, %f17, %f17};
	st.local.v4.f32 	[%rd4+16], {%f17, %f17, %f17, %f17};
	st.local.v4.f32 	[%rd5], {%f17, %f17, %f17, %f17};
	st.local.v4.f32 	[%rd5+16], {%f17, %f17, %f17, %f17};
	st.local.v4.f32 	[%rd6], {%f17, %f17, %f17, %f17};
	st.local.v4.f32 	[%rd6+16], {%f17, %f17, %f17, %f17};
	st.local.v4.f32 	[%rd6+32], {%f17, %f17, %f17, %f17};
	st.local.v4.f32 	[%rd6+48], {%f17, %f17, %f17, %f17};
	st.local.v4.f32 	[%rd6+64], {%f17, %f17, %f17, %f17};
	st.local.v4.f32 	[%rd6+80], {%f17, %f17, %f17, %f17};
	st.local.v4.f32 	[%rd6+96], {%f17, %f17, %f17, %f17};
	st.local.v4.f32 	[%rd6+112], {%f17, %f17, %f17, %f17};
	st.local.v4.f32 	[%rd6+128], {%f17, %f17, %f17, %f17};
	st.local.v4.f32 	[%rd6+144], {%f17, %f17, %f17, %f17};
	st.local.v4.f32 	[%rd6+160], {%f17, %f17, %f17, %f17};
	st.local.v4.f32 	[%rd6+176], {%f17, %f17, %f17, %f17};
	st.local.v4.f32 	[%rd6+192], {%f17, %f17, %f17, %f17};
	st.local.v4.f32 	[%rd6+208], {%f17, %f17, %f17, %f17};
	st.local.v4.f32 	[%rd6+224], {%f17, %f17, %f17, %f17};
	st.local.v4.f32 	[%rd6+240], {%f17, %f17, %f17, %f17};
	mov.u32 	%r1, %tid.x;
	mov.u32 	%r113, _ZZ4mm_9PfS_S_iE2sB;
	shl.b32 	%r114, %r1, 4;
	add.s32 	%r2, %r113, %r114;
	shr.u32 	%r3, %r1, 5;
	mov.u32 	%r115, %ctaid.x;
	shl.b32 	%r4, %r115, 7;
	shl.b32 	%r116, %r1, 2;
	and.b32  	%r117, %r116, 124;
	or.b32  	%r5, %r117, %r4;
	mad.lo.s32 	%r118, %r112, %r3, %r5;
	shr.u32 	%r119, %r118, 2;
	mul.wide.u32 	%rd19, %r119, 16;
	add.s64 	%rd20, %rd2, %rd19;
	ld.global.v4.f32 	{%f18, %f19, %f20, %f21}, [%rd20];
	st.shared.v4.f32 	[%r2], {%f18, %f19, %f20, %f21};
	mov.u32 	%r120, %ctaid.y;
	shl.b32 	%r6, %r120, 7;
	shr.u32 	%r7, %r1, 1;
	add.s32 	%r121, %r6, %r7;
	mul.lo.s32 	%r122, %r112, %r121;
	and.b32  	%r123, %r1, 1;
	shr.u32 	%r124, %r122, 2;
	add.s32 	%r125, %r124, %r123;
	cvt.u64.u32 	%rd21, %r125;
	shl.b64 	%rd22, %rd21, 4;
	and.b64  	%rd23, %rd22, 17179869168;
	add.s64 	%rd24, %rd1, %rd23;
	ld.global.v4.f32 	{%f22, %f23, %f24, %f25}, [%rd24];
	shr.u32 	%r126, %r1, 3;
	and.b32  	%r8, %r126, 3;
	cvt.u64.u32 	%rd25, %r7;
	and.b64  	%rd26, %rd25, 12;
	add.s64 	%rd27, %rd3, %rd26;
	st.local.f32 	[%rd27], %f22;
	add.s32 	%r127, %r126, 1;
	and.b32  	%r9, %r127, 3;
	shl.b32 	%r128, %r127, 2;
	cvt.u64.u32 	%rd28, %r128;
	and.b64  	%rd29, %rd28, 12;
	add.s64 	%rd30, %rd3, %rd29;
	st.local.f32 	[%rd30], %f23;
	xor.b32  	%r10, %r8, 2;
	xor.b64  	%rd31, %rd26, 8;
	add.s64 	%rd32, %rd3, %rd31;
	st.local.f32 	[%rd32], %f24;
	add.s32 	%r129, %r126, -1;
	and.b32  	%r11, %r129, 3;
	shl.b32 	%r130, %r129, 2;
	cvt.u64.u32 	%rd33, %r130;
	and.b64  	%rd34, %rd33, 12;
	add.s64 	%rd35, %rd3, %rd34;
	st.local.f32 	[%rd35], %f25;
	mov.u32 	%r131, _ZZ4mm_9PfS_S_iE2sA;
	add.s32 	%r12, %r131, %r114;
	ld.local.v4.f32 	{%f26, %f27, %f28, %f29}, [%rd3];
	st.shared.v4.f32 	[%r12], {%f26, %f27, %f28, %f29};
	bar.sync 	0;
	shr.s32 	%r132, %r112, 31;
	shr.u32 	%r133, %r132, 29;
	add.s32 	%r134, %r112, %r133;
	shr.s32 	%r13, %r134, 3;
	setp.lt.s32 	%p1, %r112, 16;
	@%p1 bra 	$L__BB0_35;
	max.s32 	%r136, %r13, 2;
	add.s32 	%r14, %r136, -2;
	mov.b32 	%r300, 0;
$L__BB0_2:
	shl.b32 	%r138, %r300, 12;
	and.b32  	%r139, %r138, 4096;
	xor.b32  	%r140, %r139, 4096;
	add.s32 	%r141, %r2, %r140;
	shl.b32 	%r142, %r300, 3;
	add.s32 	%r143, %r142, 8;
	add.s32 	%r144, %r143, %r3;
	mad.lo.s32 	%r145, %r144, %r112, %r5;
	shr.u32 	%r146, %r145, 2;
	mul.wide.u32 	%rd36, %r146, 16;
	add.s64 	%rd37, %rd2, %rd36;
	ld.global.v4.f32 	{%f30, %f31, %f32, %f33}, [%rd37];
	st.shared.v4.f32 	[%r141], {%f30, %f31, %f32, %f33};
	add.s32 	%r147, %r6, %r7;
	shl.b32 	%r148, %r1, 2;
	and.b32  	%r149, %r148, 4;
	mad.lo.s32 	%r150, %r112, %r147, %r149;
	add.s32 	%r151, %r150, %r143;
	shr.u32 	%r152, %r151, 2;
	mul.wide.u32 	%rd38, %r152, 16;
	add.s64 	%rd39, %rd1, %rd38;
	ld.global.v4.f32 	{%f34, %f35, %f36, %f37}, [%rd39];
	mul.wide.u32 	%rd40, %r8, 4;
	add.s64 	%rd41, %rd3, %rd40;
	st.local.f32 	[%rd41], %f34;
	mul.wide.u32 	%rd42, %r9, 4;
	add.s64 	%rd43, %rd3, %rd42;
	st.local.f32 	[%rd43], %f35;
	mul.wide.u32 	%rd44, %r10, 4;
	add.s64 	%rd45, %rd3, %rd44;
	st.local.f32 	[%rd45], %f36;
	mul.wide.u32 	%rd46, %r11, 4;
	add.s64 	%rd47, %rd3, %rd46;
	st.local.f32 	[%rd47], %f37;
	add.s32 	%r153, %r12, %r140;
	ld.local.v4.f32 	{%f38, %f39, %f40, %f41}, [%rd3];
	st.shared.v4.f32 	[%r153], {%f38, %f39, %f40, %f41};
	mov.u32 	%r154, _ZZ4mm_9PfS_S_iE2sA;
	add.s32 	%r23, %r154, %r139;
	mov.u32 	%r155, _ZZ4mm_9PfS_S_iE2sB;
	add.s32 	%r156, %r155, %r139;
	shl.b32 	%r157, %r8, 5;
	shl.b32 	%r158, %r7, 3;
	and.b32  	%r159, %r158, 3840;
	or.b32  	%r160, %r157, %r159;
	or.b32  	%r161, %r8, %r160;
	shl.b32 	%r162, %r161, 2;
	add.s32 	%r24, %r23, %r162;
	ld.shared.f32 	%f42, [%r24];
	ld.shared.f32 	%f43, [%r24+512];
	shl.b32 	%r163, %r1, 4;
	and.b32  	%r164, %r163, 112;
	shl.b32 	%r165, %r3, 8;
	and.b32  	%r166, %r165, 256;
	or.b32  	%r167, %r166, %r164;
	add.s32 	%r25, %r156, %r167;
	ld.shared.f32 	%f44, [%r25];
	ld.shared.f32 	%f45, [%r25+128];
	ld.shared.f32 	%f46, [%r24+32];
	ld.shared.f32 	%f47, [%r24+544];
	ld.shared.f32 	%f48, [%r25+4];
	ld.shared.f32 	%f49, [%r25+132];
	ld.shared.f32 	%f50, [%r24+64];
	ld.shared.f32 	%f51, [%r24+576];
	ld.shared.f32 	%f52, [%r25+8];
	ld.shared.f32 	%f53, [%r25+136];
	ld.shared.f32 	%f54, [%r24+96];
	st.local.v4.f32 	[%rd4], {%f42, %f46, %f50, %f54};
	ld.shared.f32 	%f55, [%r24+608];
	st.local.v4.f32 	[%rd4+16], {%f43, %f47, %f51, %f55};
	ld.shared.f32 	%f56, [%r25+12];
	st.local.v4.f32 	[%rd5], {%f44, %f48, %f52, %f56};
	ld.shared.f32 	%f57, [%r25+140];
	st.local.v4.f32 	[%rd5+16], {%f45, %f49, %f53, %f57};
	mov.b32 	%r301, 0;
$L__BB0_3:
	.pragma "nounroll";
	mul.wide.u32 	%rd48, %r301, 4;
	add.s64 	%rd49, %rd4, %rd48;
	ld.local.f32 	%f1, [%rd49];
	shl.b32 	%r27, %r301, 3;
	mov.b32 	%r302, 0;
$L__BB0_4:
	.pragma "nounroll";
	mul.wide.u32 	%rd50, %r302, 4;
	add.s64 	%rd51, %rd5, %rd50;
	ld.local.f32 	%f58, [%rd51];
	add.s32 	%r169, %r27, %r302;
	mul.wide.u32 	%rd52, %r169, 4;
	add.s64 	%rd53, %rd6, %rd52;
	ld.local.f32 	%f59, [%rd53];
	fma.rn.f32 	%f60, %f1, %f58, %f59;
	st.local.f32 	[%rd53], %f60;
	add.s32 	%r302, %r302, 1;
	setp.ne.s32 	%p2, %r302, 8;
	@%p2 bra 	$L__BB0_4;
	add.s32 	%r301, %r301, 1;
	setp.ne.s32 	%p3, %r301, 8;
	@%p3 bra 	$L__BB0_3;
	shl.b32 	%r171, %r8, 5;
	shl.b32 	%r172, %r7, 3;
	and.b32  	%r173, %r172, 3840;
	or.b32  	%r174, %r171, %r173;
	or.b32  	%r175, %r9, %r174;
	shl.b32 	%r176, %r175, 2;
	add.s32 	%r31, %r23, %r176;
	ld.shared.f32 	%f61, [%r31];
	ld.shared.f32 	%f62, [%r31+512];
	ld.shared.f32 	%f63, [%r25+512];
	ld.shared.f32 	%f64, [%r25+640];
	ld.shared.f32 	%f65, [%r31+32];
	ld.shared.f32 	%f66, [%r31+544];
	ld.shared.f32 	%f67, [%r25+516];
	ld.shared.f32 	%f68, [%r25+644];
	ld.shared.f32 	%f69, [%r31+64];
	ld.shared.f32 	%f70, [%r31+576];
	ld.shared.f32 	%f71, [%r25+520];
	ld.shared.f32 	%f72, [%r25+648];
	ld.shared.f32 	%f73, [%r31+96];
	st.local.v4.f32 	[%rd4], {%f61, %f65, %f69, %f73};
	ld.shared.f32 	%f74, [%r31+608];
	st.local.v4.f32 	[%rd4+16], {%f62, %f66, %f70, %f74};
	ld.shared.f32 	%f75, [%r25+524];
	st.local.v4.f32 	[%rd5], {%f63, %f67, %f71, %f75};
	ld.shared.f32 	%f76, [%r25+652];
	st.local.v4.f32 	[%rd5+16], {%f64, %f68, %f72, %f76};
	mov.b32 	%r303, 0;
$L__BB0_7:
	.pragma "nounroll";
	mul.wide.u32 	%rd54, %r303, 4;
	add.s64 	%rd55, %rd4, %rd54;
	ld.local.f32 	%f2, [%rd55];
	shl.b32 	%r33, %r303, 3;
	mov.b32 	%r304, 0;
$L__BB0_8:
	.pragma "nounroll";
	mul.wide.u32 	%rd56, %r304, 4;
	add.s64 	%rd57, %rd5, %rd56;
	ld.local.f32 	%f77, [%rd57];
	add.s32 	%r178, %r33, %r304;
	mul.wide.u32 	%rd58, %r178, 4;
	add.s64 	%rd59, %rd6, %rd58;
	ld.local.f32 	%f78, [%rd59];
	fma.rn.f32 	%f79, %f2, %f77, %f78;
	st.local.f32 	[%rd59], %f79;
	add.s32 	%r304, %r304, 1;
	setp.ne.s32 	%p4, %r304, 8;
	@%p4 bra 	$L__BB0_8;
	add.s32 	%r303, %r303, 1;
	setp.ne.s32 	%p5, %r303, 8;
	@%p5 bra 	$L__BB0_7;
	shl.b32 	%r180, %r8, 5;
	shl.b32 	%r181, %r7, 3;
	and.b32  	%r182, %r181, 3840;
	or.b32  	%r183, %r180, %r182;
	or.b32  	%r184, %r10, %r183;
	shl.b32 	%r185, %r184, 2;
	add.s32 	%r37, %r23, %r185;
	ld.shared.f32 	%f80, [%r37];
	ld.shared.f32 	%f81, [%r37+512];
	ld.shared.f32 	%f82, [%r25+1024];
	ld.shared.f32 	%f83, [%r25+1152];
	ld.shared.f32 	%f84, [%r37+32];
	ld.shared.f32 	%f85, [%r37+544];
	ld.shared.f32 	%f86, [%r25+1028];
	ld.shared.f32 	%f87, [%r25+1156];
	ld.shared.f32 	%f88, [%r37+64];
	ld.shared.f32 	%f89, [%r37+576];
	ld.shared.f32 	%f90, [%r25+1032];
	ld.shared.f32 	%f91, [%r25+1160];
	ld.shared.f32 	%f92, [%r37+96];
	st.local.v4.f32 	[%rd4], {%f80, %f84, %f88, %f92};
	ld.shared.f32 	%f93, [%r37+608];
	st.local.v4.f32 	[%rd4+16], {%f81, %f85, %f89, %f93};
	ld.shared.f32 	%f94, [%r25+1036];
	st.local.v4.f32 	[%rd5], {%f82, %f86, %f90, %f94};
	ld.shared.f32 	%f95, [%r25+1164];
	st.local.v4.f32 	[%rd5+16], {%f83, %f87, %f91, %f95};
	mov.b32 	%r305, 0;
$L__BB0_11:
	.pragma "nounroll";
	mul.wide.u32 	%rd60, %r305, 4;
	add.s64 	%rd61, %rd4, %rd60;
	ld.local.f32 	%f3, [%rd61];
	shl.b32 	%r39, %r305, 3;
	mov.b32 	%r306, 0;
$L__BB0_12:
	.pragma "nounroll";
	mul.wide.u32 	%rd62, %r306, 4;
	add.s64 	%rd63, %rd5, %rd62;
	ld.local.f32 	%f96, [%rd63];
	add.s32 	%r187, %r39, %r306;
	mul.wide.u32 	%rd64, %r187, 4;
	add.s64 	%rd65, %rd6, %rd64;
	ld.local.f32 	%f97, [%rd65];
	fma.rn.f32 	%f98, %f3, %f96, %f97;
	st.local.f32 	[%rd65], %f98;
	add.s32 	%r306, %r306, 1;
	setp.ne.s32 	%p6, %r306, 8;
	@%p6 bra 	$L__BB0_12;
	add.s32 	%r305, %r305, 1;
	setp.ne.s32 	%p7, %r305, 8;
	@%p7 bra 	$L__BB0_11;
	shl.b32 	%r189, %r8, 5;
	shl.b32 	%r190, %r7, 3;
	and.b32  	%r191, %r190, 3840;
	or.b32  	%r192, %r189, %r191;
	or.b32  	%r193, %r11, %r192;
	shl.b32 	%r194, %r193, 2;
	add.s32 	%r43, %r23, %r194;
	ld.shared.f32 	%f99, [%r43];
	ld.shared.f32 	%f100, [%r43+512];
	ld.shared.f32 	%f101, [%r25+1536];
	ld.shared.f32 	%f102, [%r25+1664];
	ld.shared.f32 	%f103, [%r43+32];
	ld.shared.f32 	%f104, [%r43+544];
	ld.shared.f32 	%f105, [%r25+1540];
	ld.shared.f32 	%f106, [%r25+1668];
	ld.shared.f32 	%f107, [%r43+64];
	ld.shared.f32 	%f108, [%r43+576];
	ld.shared.f32 	%f109, [%r25+1544];
	ld.shared.f32 	%f110, [%r25+1672];
	ld.shared.f32 	%f111, [%r43+96];
	st.local.v4.f32 	[%rd4], {%f99, %f103, %f107, %f111};
	ld.shared.f32 	%f112, [%r43+608];
	st.local.v4.f32 	[%rd4+16], {%f100, %f104, %f108, %f112};
	ld.shared.f32 	%f113, [%r25+1548];
	st.local.v4.f32 	[%rd5], {%f101, %f105, %f109, %f113};
	ld.shared.f32 	%f114, [%r25+1676];
	st.local.v4.f32 	[%rd5+16], {%f102, %f106, %f110, %f114};
	mov.b32 	%r307, 0;
$L__BB0_15:
	.pragma "nounroll";
	mul.wide.u32 	%rd66, %r307, 4;
	add.s64 	%rd67, %rd4, %rd66;
	ld.local.f32 	%f4, [%rd67];
	shl.b32 	%r45, %r307, 3;
	mov.b32 	%r308, 0;
$L__BB0_16:
	.pragma "nounroll";
	mul.wide.u32 	%rd68, %r308, 4;
	add.s64 	%rd69, %rd5, %rd68;
	ld.local.f32 	%f115, [%rd69];
	add.s32 	%r196, %r45, %r308;
	mul.wide.u32 	%rd70, %r196, 4;
	add.s64 	%rd71, %rd6, %rd70;
	ld.local.f32 	%f116, [%rd71];
	fma.rn.f32 	%f117, %f4, %f115, %f116;
	st.local.f32 	[%rd71], %f117;
	add.s32 	%r308, %r308, 1;
	setp.ne.s32 	%p8, %r308, 8;
	@%p8 bra 	$L__BB0_16;
	add.s32 	%r307, %r307, 1;
	setp.ne.s32 	%p9, %r307, 8;
	@%p9 bra 	$L__BB0_15;
	ld.shared.f32 	%f118, [%r24+16];
	ld.shared.f32 	%f119, [%r24+528];
	ld.shared.f32 	%f120, [%r25+2048];
	ld.shared.f32 	%f121, [%r25+2176];
	ld.shared.f32 	%f122, [%r24+48];
	ld.shared.f32 	%f123, [%r24+560];
	ld.shared.f32 	%f124, [%r25+2052];
	ld.shared.f32 	%f125, [%r25+2180];
	ld.shared.f32 	%f126, [%r24+80];
	ld.shared.f32 	%f127, [%r24+592];
	ld.shared.f32 	%f128, [%r25+2056];
	ld.shared.f32 	%f129, [%r25+2184];
	ld.shared.f32 	%f130, [%r24+112];
	st.local.v4.f32 	[%rd4], {%f118, %f122, %f126, %f130};
	ld.shared.f32 	%f131, [%r24+624];
	st.local.v4.f32 	[%rd4+16], {%f119, %f123, %f127, %f131};
	ld.shared.f32 	%f132, [%r25+2060];
	st.local.v4.f32 	[%rd5], {%f120, %f124, %f128, %f132};
	ld.shared.f32 	%f133, [%r25+2188];
	st.local.v4.f32 	[%rd5+16], {%f121, %f125, %f129, %f133};
	mov.b32 	%r309, 0;
$L__BB0_19:
	.pragma "nounroll";
	mul.wide.u32 	%rd72, %r309, 4;
	add.s64 	%rd73, %rd4, %rd72;
	ld.local.f32 	%f5, [%rd73];
	shl.b32 	%r50, %r309, 3;
	mov.b32 	%r310, 0;
$L__BB0_20:
	.pragma "nounroll";
	mul.wide.u32 	%rd74, %r310, 4;
	add.s64 	%rd75, %rd5, %rd74;
	ld.local.f32 	%f134, [%rd75];
	add.s32 	%r199, %r50, %r310;
	mul.wide.u32 	%rd76, %r199, 4;
	add.s64 	%rd77, %rd6, %rd76;
	ld.local.f32 	%f135, [%rd77];
	fma.rn.f32 	%f136, %f5, %f134, %f135;
	st.local.f32 	[%rd77], %f136;
	add.s32 	%r310, %r310, 1;
	setp.ne.s32 	%p10, %r310, 8;
	@%p10 bra 	$L__BB0_20;
	add.s32 	%r309, %r309, 1;
	setp.ne.s32 	%p11, %r309, 8;
	@%p11 bra 	$L__BB0_19;
	ld.shared.f32 	%f137, [%r31+16];
	ld.shared.f32 	%f138, [%r31+528];
	ld.shared.f32 	%f139, [%r25+2560];
	ld.shared.f32 	%f140, [%r25+2688];
	ld.shared.f32 	%f141, [%r31+48];
	ld.shared.f32 	%f142, [%r31+560];
	ld.shared.f32 	%f143, [%r25+2564];
	ld.shared.f32 	%f144, [%r25+2692];
	ld.shared.f32 	%f145, [%r31+80];
	ld.shared.f32 	%f146, [%r31+592];
	ld.shared.f32 	%f147, [%r25+2568];
	ld.shared.f32 	%f148, [%r25+2696];
	ld.shared.f32 	%f149, [%r31+112];
	st.local.v4.f32 	[%rd4], {%f137, %f141, %f145, %f149};
	ld.shared.f32 	%f150, [%r31+624];
	st.local.v4.f32 	[%rd4+16], {%f138, %f142, %f146, %f150};
	ld.shared.f32 	%f151, [%r25+2572];
	st.local.v4.f32 	[%rd5], {%f139, %f143, %f147, %f151};
	ld.shared.f32 	%f152, [%r25+2700];
	st.local.v4.f32 	[%rd5+16], {%f140, %f144, %f148, %f152};
	mov.b32 	%r311, 0;
$L__BB0_23:
	.pragma "nounroll";
	mul.wide.u32 	%rd78, %r311, 4;
	add.s64 	%rd79, %rd4, %rd78;
	ld.local.f32 	%f6, [%rd79];
	shl.b32 	%r55, %r311, 3;
	mov.b32 	%r312, 0;
$L__BB0_24:
	.pragma "nounroll";
	mul.wide.u32 	%rd80, %r312, 4;
	add.s64 	%rd81, %rd5, %rd80;
	ld.local.f32 	%f153, [%rd81];
	add.s32 	%r202, %r55, %r312;
	mul.wide.u32 	%rd82, %r202, 4;
	add.s64 	%rd83, %rd6, %rd82;
	ld.local.f32 	%f154, [%rd83];
	fma.rn.f32 	%f155, %f6, %f153, %f154;
	st.local.f32 	[%rd83], %f155;
	add.s32 	%r312, %r312, 1;
	setp.ne.s32 	%p12, %r312, 8;
	@%p12 bra 	$L__BB0_24;
	add.s32 	%r311, %r311, 1;
	setp.ne.s32 	%p13, %r311, 8;
	@%p13 bra 	$L__BB0_23;
	ld.shared.f32 	%f156, [%r37+16];
	ld.shared.f32 	%f157, [%r37+528];
	ld.shared.f32 	%f158, [%r25+3072];
	ld.shared.f32 	%f159, [%r25+3200];
	ld.shared.f32 	%f160, [%r37+48];
	ld.shared.f32 	%f161, [%r37+560];
	ld.shared.f32 	%f162, [%r25+3076];
	ld.shared.f32 	%f163, [%r25+3204];
	ld.shared.f32 	%f164, [%r37+80];
	ld.shared.f32 	%f165, [%r37+592];
	ld.shared.f32 	%f166, [%r25+3080];
	ld.shared.f32 	%f167, [%r25+3208];
	ld.shared.f32 	%f168, [%r37+112];
	st.local.v4.f32 	[%rd4], {%f156, %f160, %f164, %f168};
	ld.shared.f32 	%f169, [%r37+624];
	st.local.v4.f32 	[%rd4+16], {%f157, %f161, %f165, %f169};
	ld.shared.f32 	%f170, [%r25+3084];
	st.local.v4.f32 	[%rd5], {%f158, %f162, %f166, %f170};
	ld.shared.f32 	%f171, [%r25+3212];
	st.local.v4.f32 	[%rd5+16], {%f159, %f163, %f167, %f171};
	mov.b32 	%r313, 0;
$L__BB0_27:
	.pragma "nounroll";
	mul.wide.u32 	%rd84, %r313, 4;
	add.s64 	%rd85, %rd4, %rd84;
	ld.local.f32 	%f7, [%rd85];
	shl.b32 	%r60, %r313, 3;
	mov.b32 	%r314, 0;
$L__BB0_28:
	.pragma "nounroll";
	mul.wide.u32 	%rd86, %r314, 4;
	add.s64 	%rd87, %rd5, %rd86;
	ld.local.f32 	%f172, [%rd87];
	add.s32 	%r205, %r60, %r314;
	mul.wide.u32 	%rd88, %r205, 4;
	add.s64 	%rd89, %rd6, %rd88;
	ld.local.f32 	%f173, [%rd89];
	fma.rn.f32 	%f174, %f7, %f172, %f173;
	st.local.f32 	[%rd89], %f174;
	add.s32 	%r314, %r314, 1;
	setp.ne.s32 	%p14, %r314, 8;
	@%p14 bra 	$L__BB0_28;
	add.s32 	%r313, %r313, 1;
	setp.ne.s32 	%p15, %r313, 8;
	@%p15 bra 	$L__BB0_27;
	ld.shared.f32 	%f175, [%r43+16];
	ld.shared.f32 	%f176, [%r43+528];
	ld.shared.f32 	%f177, [%r25+3584];
	ld.shared.f32 	%f178, [%r25+3712];
	ld.shared.f32 	%f179, [%r43+48];
	ld.shared.f32 	%f180, [%r43+560];
	ld.shared.f32 	%f181, [%r25+3588];
	ld.shared.f32 	%f182, [%r25+3716];
	ld.shared.f32 	%f183, [%r43+80];
	ld.shared.f32 	%f184, [%r43+592];
	ld.shared.f32 	%f185, [%r25+3592];
	ld.shared.f32 	%f186, [%r25+3720];
	ld.shared.f32 	%f187, [%r43+112];
	st.local.v4.f32 	[%rd4], {%f175, %f179, %f183, %f187};
	ld.shared.f32 	%f188, [%r43+624];
	st.local.v4.f32 	[%rd4+16], {%f176, %f180, %f184, %f188};
	ld.shared.f32 	%f189, [%r25+3596];
	st.local.v4.f32 	[%rd5], {%f177, %f181, %f185, %f189};
	ld.shared.f32 	%f190, [%r25+3724];
	st.local.v4.f32 	[%rd5+16], {%f178, %f182, %f186, %f190};
	mov.b32 	%r315, 0;
$L__BB0_31:
	.pragma "nounroll";
	mul.wide.u32 	%rd90, %r315, 4;
	add.s64 	%rd91, %rd4, %rd90;
	ld.local.f32 	%f8, [%rd91];
	shl.b32 	%r65, %r315, 3;
	mov.b32 	%r316, 0;
$L__BB0_32:
	.pragma "nounroll";
	mul.wide.u32 	%rd92, %r316, 4;
	add.s64 	%rd93, %rd5, %rd92;
	ld.local.f32 	%f191, [%rd93];
	add.s32 	%r208, %r65, %r316;
	mul.wide.u32 	%rd94, %r208, 4;
	add.s64 	%rd95, %rd6, %rd94;
	ld.local.f32 	%f192, [%rd95];
	fma.rn.f32 	%f193, %f8, %f191, %f192;
	st.local.f32 	[%rd95], %f193;
	add.s32 	%r316, %r316, 1;
	setp.ne.s32 	%p16, %r316, 8;
	@%p16 bra 	$L__BB0_32;
	add.s32 	%r315, %r315, 1;
	setp.ne.s32 	%p17, %r315, 8;
	@%p17 bra 	$L__BB0_31;
	add.s32 	%r69, %r300, 1;
	bar.sync 	0;
	setp.eq.s32 	%p18, %r300, %r14;
	mov.u32 	%r300, %r69;
	@%p18 bra 	$L__BB0_35;
	bra.uni 	$L__BB0_2;
$L__BB0_35:
	shl.b32 	%r210, %r13, 12;
	not.b32 	%r211, %r210;
	and.b32  	%r212, %r211, 4096;
	mov.u32 	%r213, _ZZ4mm_9PfS_S_iE2sA;
	add.s32 	%r15, %r213, %r212;
	and.b32  	%r214, %r7, 480;
	shl.b32 	%r215, %r8, 2;
	or.b32  	%r16, %r215, %r214;
	mov.u32 	%r216, _ZZ4mm_9PfS_S_iE2sB;
	add.s32 	%r217, %r216, %r212;
	and.b32  	%r17, %r1, 7;
	shl.b32 	%r218, %r1, 2;
	and.b32  	%r18, %r218, 28;
	shl.b32 	%r19, %r16, 3;
	or.b32  	%r219, %r8, %r19;
	shl.b32 	%r220, %r219, 2;
	add.s32 	%r20, %r15, %r220;
	ld.shared.f32 	%f194, [%r20];
	ld.shared.f32 	%f195, [%r20+512];
	shl.b32 	%r221, %r1, 4;
	and.b32  	%r222, %r221, 112;
	shl.b32 	%r223, %r3, 8;
	and.b32  	%r224, %r223, 256;
	or.b32  	%r225, %r224, %r222;
	add.s32 	%r21, %r217, %r225;
	ld.shared.f32 	%f196, [%r21];
	ld.shared.f32 	%f197, [%r21+128];
	ld.shared.f32 	%f198, [%r20+32];
	ld.shared.f32 	%f199, [%r20+544];
	ld.shared.f32 	%f200, [%r21+4];
	ld.shared.f32 	%f201, [%r21+132];
	ld.shared.f32 	%f202, [%r20+64];
	ld.shared.f32 	%f203, [%r20+576];
	ld.shared.f32 	%f204, [%r21+8];
	ld.shared.f32 	%f205, [%r21+136];
	ld.shared.f32 	%f206, [%r20+96];
	st.local.v4.f32 	[%rd4], {%f194, %f198, %f202, %f206};
	ld.shared.f32 	%f207, [%r20+608];
	st.local.v4.f32 	[%rd4+16], {%f195, %f199, %f203, %f207};
	ld.shared.f32 	%f208, [%r21+12];
	st.local.v4.f32 	[%rd5], {%f196, %f200, %f204, %f208};
	ld.shared.f32 	%f209, [%r21+140];
	st.local.v4.f32 	[%rd5+16], {%f197, %f201, %f205, %f209};
	mov.b32 	%r317, 0;
$L__BB0_36:
	.pragma "nounroll";
	mul.wide.u32 	%rd96, %r317, 4;
	add.s64 	%rd97, %rd4, %rd96;
	ld.local.f32 	%f9, [%rd97];
	shl.b32 	%r71, %r317, 3;
	mov.b32 	%r318, 0;
$L__BB0_37:
	.pragma "nounroll";
	mul.wide.u32 	%rd98, %r318, 4;
	add.s64 	%rd99, %rd5, %rd98;
	ld.local.f32 	%f210, [%rd99];
	add.s32 	%r227, %r71, %r318;
	mul.wide.u32 	%rd100, %r227, 4;
	add.s64 	%rd101, %rd6, %rd100;
	ld.local.f32 	%f211, [%rd101];
	fma.rn.f32 	%f212, %f9, %f210, %f211;
	st.local.f32 	[%rd101], %f212;
	add.s32 	%r318, %r318, 1;
	setp.ne.s32 	%p19, %r318, 8;
	@%p19 bra 	$L__BB0_37;
	add.s32 	%r317, %r317, 1;
	setp.ne.s32 	%p20, %r317, 8;
	@%p20 bra 	$L__BB0_36;
	add.s32 	%r229, %r9, %r19;
	shl.b32 	%r230, %r229, 2;
	add.s32 	%r75, %r15, %r230;
	ld.shared.f32 	%f213, [%r75];
	ld.shared.f32 	%f214, [%r75+512];
	ld.shared.f32 	%f215, [%r21+512];
	ld.shared.f32 	%f216, [%r21+640];
	ld.shared.f32 	%f217, [%r75+32];
	ld.shared.f32 	%f218, [%r75+544];
	ld.shared.f32 	%f219, [%r21+516];
	ld.shared.f32 	%f220, [%r21+644];
	ld.shared.f32 	%f221, [%r75+64];
	ld.shared.f32 	%f222, [%r75+576];
	ld.shared.f32 	%f223, [%r21+520];
	ld.shared.f32 	%f224, [%r21+648];
	ld.shared.f32 	%f225, [%r75+96];
	st.local.v4.f32 	[%rd4], {%f213, %f217, %f221, %f225};
	ld.shared.f32 	%f226, [%r75+608];
	st.local.v4.f32 	[%rd4+16], {%f214, %f218, %f222, %f226};
	ld.shared.f32 	%f227, [%r21+524];
	st.local.v4.f32 	[%rd5], {%f215, %f219, %f223, %f227};
	ld.shared.f32 	%f228, [%r21+652];
	st.local.v4.f32 	[%rd5+16], {%f216, %f220, %f224, %f228};
	mov.b32 	%r319, 0;
$L__BB0_40:
	.pragma "nounroll";
	mul.wide.u32 	%rd102, %r319, 4;
	add.s64 	%rd103, %rd4, %rd102;
	ld.local.f32 	%f10, [%rd103];
	shl.b32 	%r77, %r319, 3;
	mov.b32 	%r320, 0;
$L__BB0_41:
	.pragma "nounroll";
	mul.wide.u32 	%rd104, %r320, 4;
	add.s64 	%rd105, %rd5, %rd104;
	ld.local.f32 	%f229, [%rd105];
	add.s32 	%r232, %r77, %r320;
	mul.wide.u32 	%rd106, %r232, 4;
	add.s64 	%rd107, %rd6, %rd106;
	ld.local.f32 	%f230, [%rd107];
	fma.rn.f32 	%f231, %f10, %f229, %f230;
	st.local.f32 	[%rd107], %f231;
	add.s32 	%r320, %r320, 1;
	setp.ne.s32 	%p21, %r320, 8;
	@%p21 bra 	$L__BB0_41;
	add.s32 	%r319, %r319, 1;
	setp.ne.s32 	%p22, %r319, 8;
	@%p22 bra 	$L__BB0_40;
	add.s32 	%r234, %r10, %r19;
	shl.b32 	%r235, %r234, 2;
	add.s32 	%r81, %r15, %r235;
	ld.shared.f32 	%f232, [%r81];
	ld.shared.f32 	%f233, [%r81+512];
	ld.shared.f32 	%f234, [%r21+1024];
	ld.shared.f32 	%f235, [%r21+1152];
	ld.shared.f32 	%f236, [%r81+32];
	ld.shared.f32 	%f237, [%r81+544];
	ld.shared.f32 	%f238, [%r21+1028];
	ld.shared.f32 	%f239, [%r21+1156];
	ld.shared.f32 	%f240, [%r81+64];
	ld.shared.f32 	%f241, [%r81+576];
	ld.shared.f32 	%f242, [%r21+1032];
	ld.shared.f32 	%f243, [%r21+1160];
	ld.shared.f32 	%f244, [%r81+96];
	st.local.v4.f32 	[%rd4], {%f232, %f236, %f240, %f244};
	ld.shared.f32 	%f245, [%r81+608];
	st.local.v4.f32 	[%rd4+16], {%f233, %f237, %f241, %f245};
	ld.shared.f32 	%f246, [%r21+1036];
	st.local.v4.f32 	[%rd5], {%f234, %f238, %f242, %f246};
	ld.shared.f32 	%f247, [%r21+1164];
	st.local.v4.f32 	[%rd5+16], {%f235, %f239, %f243, %f247};
	mov.b32 	%r321, 0;
$L__BB0_44:
	.pragma "nounroll";
	mul.wide.u32 	%rd108, %r321, 4;
	add.s64 	%rd109, %rd4, %rd108;
	ld.local.f32 	%f11, [%rd109];
	shl.b32 	%r83, %r321, 3;
	mov.b32 	%r322, 0;
$L__BB0_45:
	.pragma "nounroll";
	mul.wide.u32 	%rd110, %r322, 4;
	add.s64 	%rd111, %rd5, %rd110;
	ld.local.f32 	%f248, [%rd111];
	add.s32 	%r237, %r83, %r322;
	mul.wide.u32 	%rd112, %r237, 4;
	add.s64 	%rd113, %rd6, %rd112;
	ld.local.f32 	%f249, [%rd113];
	fma.rn.f32 	%f250, %f11, %f248, %f249;
	st.local.f32 	[%rd113], %f250;
	add.s32 	%r322, %r322, 1;
	setp.ne.s32 	%p23, %r322, 8;
	@%p23 bra 	$L__BB0_45;
	add.s32 	%r321, %r321, 1;
	setp.ne.s32 	%p24, %r321, 8;
	@%p24 bra 	$L__BB0_44;
	add.s32 	%r239, %r11, %r19;
	shl.b32 	%r240, %r239, 2;
	add.s32 	%r87, %r15, %r240;
	ld.shared.f32 	%f251, [%r87];
	ld.shared.f32 	%f252, [%r87+512];
	ld.shared.f32 	%f253, [%r21+1536];
	ld.shared.f32 	%f254, [%r21+1664];
	ld.shared.f32 	%f255, [%r87+32];
	ld.shared.f32 	%f256, [%r87+544];
	ld.shared.f32 	%f257, [%r21+1540];
	ld.shared.f32 	%f258, [%r21+1668];
	ld.shared.f32 	%f259, [%r87+64];
	ld.shared.f32 	%f260, [%r87+576];
	ld.shared.f32 	%f261, [%r21+1544];
	ld.shared.f32 	%f262, [%r21+1672];
	ld.shared.f32 	%f263, [%r87+96];
	st.local.v4.f32 	[%rd4], {%f251, %f255, %f259, %f263};
	ld.shared.f32 	%f264, [%r87+608];
	st.local.v4.f32 	[%rd4+16], {%f252, %f256, %f260, %f264};
	ld.shared.f32 	%f265, [%r21+1548];
	st.local.v4.f32 	[%rd5], {%f253, %f257, %f261, %f265};
	ld.shared.f32 	%f266, [%r21+1676];
	st.local.v4.f32 	[%rd5+16], {%f254, %f258, %f262, %f266};
	mov.b32 	%r323, 0;
$L__BB0_48:
	.pragma "nounroll";
	mul.wide.u32 	%rd114, %r323, 4;
	add.s64 	%rd115, %rd4, %rd114;
	ld.local.f32 	%f12, [%rd115];
	shl.b32 	%r89, %r323, 3;
	mov.b32 	%r324, 0;
$L__BB0_49:
	.pragma "nounroll";
	mul.wide.u32 	%rd116, %r324, 4;
	add.s64 	%rd117, %rd5, %rd116;
	ld.local.f32 	%f267, [%rd117];
	add.s32 	%r242, %r89, %r324;
	mul.wide.u32 	%rd118, %r242, 4;
	add.s64 	%rd119, %rd6, %rd118;
	ld.local.f32 	%f268, [%rd119];
	fma.rn.f32 	%f269, %f12, %f267, %f268;
	st.local.f32 	[%rd119], %f269;
	add.s32 	%r324, %r324, 1;
	setp.ne.s32 	%p25, %r324, 8;
	@%p25 bra 	$L__BB0_49;
	add.s32 	%r323, %r323, 1;
	setp.ne.s32 	%p26, %r323, 8;
	@%p26 bra 	$L__BB0_48;
	ld.shared.f32 	%f270, [%r20+16];
	ld.shared.f32 	%f271, [%r20+528];
	ld.shared.f32 	%f272, [%r21+2048];
	ld.shared.f32 	%f273, [%r21+2176];
	ld.shared.f32 	%f274, [%r20+48];
	ld.shared.f32 	%f275, [%r20+560];
	ld.shared.f32 	%f276, [%r21+2052];
	ld.shared.f32 	%f277, [%r21+2180];
	ld.shared.f32 	%f278, [%r20+80];
	ld.shared.f32 	%f279, [%r20+592];
	ld.shared.f32 	%f280, [%r21+2056];
	ld.shared.f32 	%f281, [%r21+2184];
	ld.shared.f32 	%f282, [%r20+112];
	st.local.v4.f32 	[%rd4], {%f270, %f274, %f278, %f282};
	ld.shared.f32 	%f283, [%r20+624];
	st.local.v4.f32 	[%rd4+16], {%f271, %f275, %f279, %f283};
	ld.shared.f32 	%f284, [%r21+2060];
	st.local.v4.f32 	[%rd5], {%f272, %f276, %f280, %f284};
	ld.shared.f32 	%f285, [%r21+2188];
	st.local.v4.f32 	[%rd5+16], {%f273, %f277, %f281, %f285};
	mov.b32 	%r325, 0;
$L__BB0_52:
	.pragma "nounroll";
	mul.wide.u32 	%rd120, %r325, 4;
	add.s64 	%rd121, %rd4, %rd120;
	ld.local.f32 	%f13, [%rd121];
	shl.b32 	%r94, %r325, 3;
	mov.b32 	%r326, 0;
$L__BB0_53:
	.pragma "nounroll";
	mul.wide.u32 	%rd122, %r326, 4;
	add.s64 	%rd123, %rd5, %rd122;
	ld.local.f32 	%f286, [%rd123];
	add.s32 	%r245, %r94, %r326;
	mul.wide.u32 	%rd124, %r245, 4;
	add.s64 	%rd125, %rd6, %rd124;
	ld.local.f32 	%f287, [%rd125];
	fma.rn.f32 	%f288, %f13, %f286, %f287;
	st.local.f32 	[%rd125], %f288;
	add.s32 	%r326, %r326, 1;
	setp.ne.s32 	%p27, %r326, 8;
	@%p27 bra 	$L__BB0_53;
	add.s32 	%r325, %r325, 1;
	setp.ne.s32 	%p28, %r325, 8;
	@%p28 bra 	$L__BB0_52;
	ld.shared.f32 	%f289, [%r75+16];
	ld.shared.f32 	%f290, [%r75+528];
	ld.shared.f32 	%f291, [%r21+2560];
	ld.shared.f32 	%f292, [%r21+2688];
	ld.shared.f32 	%f293, [%r75+48];
	ld.shared.f32 	%f294, [%r75+560];
	ld.shared.f32 	%f295, [%r21+2564];
	ld.shared.f32 	%f296, [%r21+2692];
	ld.shared.f32 	%f297, [%r75+80];
	ld.shared.f32 	%f298, [%r75+592];
	ld.shared.f32 	%f299, [%r21+2568];
	ld.shared.f32 	%f300, [%r21+2696];
	ld.shared.f32 	%f301, [%r75+112];
	st.local.v4.f32 	[%rd4], {%f289, %f293, %f297, %f301};
	ld.shared.f32 	%f302, [%r75+624];
	st.local.v4.f32 	[%rd4+16], {%f290, %f294, %f298, %f302};
	ld.shared.f32 	%f303, [%r21+2572];
	st.local.v4.f32 	[%rd5], {%f291, %f295, %f299, %f303};
	ld.shared.f32 	%f304, [%r21+2700];
	st.local.v4.f32 	[%rd5+16], {%f292, %f296, %f300, %f304};
	mov.b32 	%r327, 0;
$L__BB0_56:
	.pragma "nounroll";
	mul.wide.u32 	%rd126, %r327, 4;
	add.s64 	%rd127, %rd4, %rd126;
	ld.local.f32 	%f14, [%rd127];
	shl.b32 	%r99, %r327, 3;
	mov.b32 	%r328, 0;
$L__BB0_57:
	.pragma "nounroll";
	mul.wide.u32 	%rd128, %r328, 4;
	add.s64 	%rd129, %rd5, %rd128;
	ld.local.f32 	%f305, [%rd129];
	add.s32 	%r248, %r99, %r328;
	mul.wide.u32 	%rd130, %r248, 4;
	add.s64 	%rd131, %rd6, %rd130;
	ld.local.f32 	%f306, [%rd131];
	fma.rn.f32 	%f307, %f14, %f305, %f306;
	st.local.f32 	[%rd131], %f307;
	add.s32 	%r328, %r328, 1;
	setp.ne.s32 	%p29, %r328, 8;
	@%p29 bra 	$L__BB0_57;
	add.s32 	%r327, %r327, 1;
	setp.ne.s32 	%p30, %r327, 8;
	@%p30 bra 	$L__BB0_56;
	ld.shared.f32 	%f308, [%r81+16];
	ld.shared.f32 	%f309, [%r81+528];
	ld.shared.f32 	%f310, [%r21+3072];
	ld.shared.f32 	%f311, [%r21+3200];
	ld.shared.f32 	%f312, [%r81+48];
	ld.shared.f32 	%f313, [%r81+560];
	ld.shared.f32 	%f314, [%r21+3076];
	ld.shared.f32 	%f315, [%r21+3204];
	ld.shared.f32 	%f316, [%r81+80];
	ld.shared.f32 	%f317, [%r81+592];
	ld.shared.f32 	%f318, [%r21+3080];
	ld.shared.f32 	%f319, [%r21+3208];
	ld.shared.f32 	%f320, [%r81+112];
	st.local.v4.f32 	[%rd4], {%f308, %f312, %f316, %f320};
	ld.shared.f32 	%f321, [%r81+624];
	st.local.v4.f32 	[%rd4+16], {%f309, %f313, %f317, %f321};
	ld.shared.f32 	%f322, [%r21+3084];
	st.local.v4.f32 	[%rd5], {%f310, %f314, %f318, %f322};
	ld.shared.f32 	%f323, [%r21+3212];
	st.local.v4.f32 	[%rd5+16], {%f311, %f315, %f319, %f323};
	mov.b32 	%r329, 0;
$L__BB0_60:
	.pragma "nounroll";
	mul.wide.u32 	%rd132, %r329, 4;
	add.s64 	%rd133, %rd4, %rd132;
	ld.local.f32 	%f15, [%rd133];
	shl.b32 	%r104, %r329, 3;
	mov.b32 	%r330, 0;
$L__BB0_61:
	.pragma "nounroll";
	mul.wide.u32 	%rd134, %r330, 4;
	add.s64 	%rd135, %rd5, %rd134;
	ld.local.f32 	%f324, [%rd135];
	add.s32 	%r251, %r104, %r330;
	mul.wide.u32 	%rd136, %r251, 4;
	add.s64 	%rd137, %rd6, %rd136;
	ld.local.f32 	%f325, [%rd137];
	fma.rn.f32 	%f326, %f15, %f324, %f325;
	st.local.f32 	[%rd137], %f326;
	add.s32 	%r330, %r330, 1;
	setp.ne.s32 	%p31, %r330, 8;
	@%p31 bra 	$L__BB0_61;
	add.s32 	%r329, %r329, 1;
	setp.ne.s32 	%p32, %r329, 8;
	@%p32 bra 	$L__BB0_60;
	ld.shared.f32 	%f327, [%r87+16];
	ld.shared.f32 	%f328, [%r87+528];
	ld.shared.f32 	%f329, [%r21+3584];
	ld.shared.f32 	%f330, [%r21+3712];
	ld.shared.f32 	%f331, [%r87+48];
	ld.shared.f32 	%f332, [%r87+560];
	ld.shared.f32 	%f333, [%r21+3588];
	ld.shared.f32 	%f334, [%r21+3716];
	ld.shared.f32 	%f335, [%r87+80];
	ld.shared.f32 	%f336, [%r87+592];
	ld.shared.f32 	%f337, [%r21+3592];
	ld.shared.f32 	%f338, [%r21+3720];
	ld.shared.f32 	%f339, [%r87+112];
	st.local.v4.f32 	[%rd4], {%f327, %f331, %f335, %f339};
	ld.shared.f32 	%f340, [%r87+624];
	st.local.v4.f32 	[%rd4+16], {%f328, %f332, %f336, %f340};
	ld.shared.f32 	%f341, [%r21+3596];
	st.local.v4.f32 	[%rd5], {%f329, %f333, %f337, %f341};
	ld.shared.f32 	%f342, [%r21+3724];
	st.local.v4.f32 	[%rd5+16], {%f330, %f334, %f338, %f342};
	mov.b32 	%r331, 0;
$L__BB0_64:
	.pragma "nounroll";
	mul.wide.u32 	%rd138, %r331, 4;
	add.s64 	%rd139, %rd4, %rd138;
	ld.local.f32 	%f16, [%rd139];
	mul.wide.u32 	%rd140, %r331, 32;
	add.s64 	%rd192, %rd6, %rd140;
	mov.b32 	%r332, 0;
	mov.u64 	%rd191, %rd5;
$L__BB0_65:
	.pragma "nounroll";
	ld.local.f32 	%f343, [%rd191];
	ld.local.f32 	%f344, [%rd192];
	fma.rn.f32 	%f345, %f16, %f343, %f344;
	st.local.f32 	[%rd192], %f345;
	add.s32 	%r332, %r332, 1;
	add.s64 	%rd192, %rd192, 4;
	add.s64 	%rd191, %rd191, 4;
	setp.ne.s32 	%p33, %r332, 8;
	@%p33 bra 	$L__BB0_65;
	add.s32 	%r331, %r331, 1;
	setp.ne.s32 	%p34, %r331, 8;
	@%p34 bra 	$L__BB0_64;
	ld.param.u64 	%rd190, [_Z4mm_9PfS_S_i_param_2];
	add.s32 	%r254, %r16, %r6;
	shl.b32 	%r255, %r3, 6;
	and.b32  	%r256, %r255, 64;
	add.s32 	%r257, %r256, %r4;
	or.b32  	%r258, %r18, 32;
	cvta.to.global.u64 	%rd141, %rd190;
	mad.lo.s32 	%r259, %r254, %r112, %r257;
	shr.u32 	%r260, %r259, 2;
	add.s32 	%r261, %r260, %r17;
	cvt.u64.u32 	%rd142, %r261;
	shl.b64 	%rd143, %rd142, 4;
	and.b64  	%rd144, %rd143, 17179869168;
	add.s64 	%rd145, %rd141, %rd144;
	ld.local.v4.f32 	{%f346, %f347, %f348, %f349}, [%rd6];
	st.global.v4.f32 	[%rd145], {%f346, %f347, %f348, %f349};
	add.s32 	%r262, %r258, %r259;
	shr.u32 	%r263, %r262, 2;
	mul.wide.u32 	%rd146, %r263, 16;
	add.s64 	%rd147, %rd141, %rd146;
	ld.local.v4.f32 	{%f350, %f351, %f352, %f353}, [%rd6+16];
	st.global.v4.f32 	[%rd147], {%f350, %f351, %f352, %f353};
	shl.b32 	%r264, %r112, 4;
	add.s32 	%r265, %r259, %r264;
	shr.u32 	%r266, %r265, 2;
	add.s32 	%r267, %r266, %r17;
	cvt.u64.u32 	%rd148, %r267;
	shl.b64 	%rd149, %rd148, 4;
	and.b64  	%rd150, %rd149, 17179869168;
	add.s64 	%rd151, %rd141, %rd150;
	ld.local.v4.f32 	{%f354, %f355, %f356, %f357}, [%rd6+128];
	st.global.v4.f32 	[%rd151], {%f354, %f355, %f356, %f357};
	add.s32 	%r268, %r258, %r265;
	shr.u32 	%r269, %r268, 2;
	mul.wide.u32 	%rd152, %r269, 16;
	add.s64 	%rd153, %rd141, %rd152;
	ld.local.v4.f32 	{%f358, %f359, %f360, %f361}, [%rd6+144];
	st.global.v4.f32 	[%rd153], {%f358, %f359, %f360, %f361};
	add.s32 	%r270, %r259, %r112;
	shr.u32 	%r271, %r270, 2;
	add.s32 	%r272, %r271, %r17;
	cvt.u64.u32 	%rd154, %r272;
	shl.b64 	%rd155, %rd154, 4;
	and.b64  	%rd156, %rd155, 17179869168;
	add.s64 	%rd157, %rd141, %rd156;
	ld.local.v4.f32 	{%f362, %f363, %f364, %f365}, [%rd6+32];
	st.global.v4.f32 	[%rd157], {%f362, %f363, %f364, %f365};
	add.s32 	%r273, %r262, %r112;
	shr.u32 	%r274, %r273, 2;
	mul.wide.u32 	%rd158, %r274, 16;
	add.s64 	%rd159, %rd141, %rd158;
	ld.local.v4.f32 	{%f366, %f367, %f368, %f369}, [%rd6+48];
	st.global.v4.f32 	[%rd159], {%f366, %f367, %f368, %f369};
	add.s32 	%r275, %r265, %r112;
	shr.u32 	%r276, %r275, 2;
	add.s32 	%r277, %r276, %r17;
	cvt.u64.u32 	%rd160, %r277;
	shl.b64 	%rd161, %rd160, 4;
	and.b64  	%rd162, %rd161, 17179869168;
	add.s64 	%rd163, %rd141, %rd162;
	ld.local.v4.f32 	{%f370, %f371, %f372, %f373}, [%rd6+160];
	st.global.v4.f32 	[%rd163], {%f370, %f371, %f372, %f373};
	add.s32 	%r278, %r268, %r112;
	shr.u32 	%r279, %r278, 2;
	mul.wide.u32 	%rd164, %r279, 16;
	add.s64 	%rd165, %rd141, %rd164;
	ld.local.v4.f32 	{%f374, %f375, %f376, %f377}, [%rd6+176];
	st.global.v4.f32 	[%rd165], {%f374, %f375, %f376, %f377};
	add.s32 	%r280, %r270, %r112;
	shr.u32 	%r281, %r280, 2;
	add.s32 	%r282, %r281, %r17;
	cvt.u64.u32 	%rd166, %r282;
	shl.b64 	%rd167, %rd166, 4;
	and.b64  	%rd168, %rd167, 17179869168;
	add.s64 	%rd169, %rd141, %rd168;
	ld.local.v4.f32 	{%f378, %f379, %f380, %f381}, [%rd6+64];
	st.global.v4.f32 	[%rd169], {%f378, %f379, %f380, %f381};
	add.s32 	%r283, %r273, %r112;
	shr.u32 	%r284, %r283, 2;
	mul.wide.u32 	%rd170, %r284, 16;
	add.s64 	%rd171, %rd141, %rd170;
	ld.local.v4.f32 	{%f382, %f383, %f384, %f385}, [%rd6+80];
	st.global.v4.f32 	[%rd171], {%f382, %f383, %f384, %f385};
	add.s32 	%r285, %r275, %r112;
	shr.u32 	%r286, %r285, 2;
	add.s32 	%r287, %r286, %r17;
	cvt.u64.u32 	%rd172, %r287;
	shl.b64 	%rd173, %rd172, 4;
	and.b64  	%rd174, %rd173, 17179869168;
	add.s64 	%rd175, %rd141, %rd174;
	ld.local.v4.f32 	{%f386, %f387, %f388, %f389}, [%rd6+192];
	st.global.v4.f32 	[%rd175], {%f386, %f387, %f388, %f389};
	add.s32 	%r288, %r278, %r112;
	shr.u32 	%r289, %r288, 2;
	mul.wide.u32 	%rd176, %r289, 16;
	add.s64 	%rd177, %rd141, %rd176;
	ld.local.v4.f32 	{%f390, %f391, %f392, %f393}, [%rd6+208];
	st.global.v4.f32 	[%rd177], {%f390, %f391, %f392, %f393};
	add.s32 	%r290, %r280, %r112;
	shr.u32 	%r291, %r290, 2;
	add.s32 	%r292, %r291, %r17;
	cvt.u64.u32 	%rd178, %r292;
	shl.b64 	%rd179, %rd178, 4;
	and.b64  	%rd180, %rd179, 17179869168;
	add.s64 	%rd181, %rd141, %rd180;
	ld.local.v4.f32 	{%f394, %f395, %f396, %f397}, [%rd6+96];
	st.global.v4.f32 	[%rd181], {%f394, %f395, %f396, %f397};
	add.s32 	%r293, %r283, %r112;
	shr.u32 	%r294, %r293, 2;
	mul.wide.u32 	%rd182, %r294, 16;
	add.s64 	%rd183, %rd141, %rd182;
	ld.local.v4.f32 	{%f398, %f399, %f400, %f401}, [%rd6+112];
	st.global.v4.f32 	[%rd183], {%f398, %f399, %f400, %f401};
	add.s32 	%r295, %r285, %r112;
	shr.u32 	%r296, %r295, 2;
	add.s32 	%r297, %r296, %r17;
	cvt.u64.u32 	%rd184, %r297;
	shl.b64 	%rd185, %rd184, 4;
	and.b64  	%rd186, %rd185, 17179869168;
	add.s64 	%rd187, %rd141, %rd186;
	ld.local.v4.f32 	{%f402, %f403, %f404, %f405}, [%rd6+224];
	st.global.v4.f32 	[%rd187], {%f402, %f403, %f404, %f405};
	add.s32 	%r298, %r288, %r112;
	shr.u32 	%r299, %r298, 2;
	mul.wide.u32 	%rd188, %r299, 16;
	add.s64 	%rd189, %rd141, %rd188;
	ld.local.v4.f32 	{%f406, %f407, %f408, %f409}, [%rd6+240];
	st.global.v4.f32 	[%rd189], {%f406, %f407, %f408, %f409};
	ret;

}


// ===== COMPILED SASS (sm_100) =====

	.target	sm_100

	.elftype	@"ET_EXEC"


//--------------------- .note.nv.tkinfo           --------------------------
	.section	.note.nv.tkinfo,"",@"SHT_NOTE"
	.sectionflags	@"SHF_NOTE_NV_TKINFO"
	.tkinfo
        /*0018*/ 	.word	0x00000002
        /*0030*/ 	.string	""
        /*0030*/ 	.string	"ptxas"
        /*0030*/ 	.string	"Cuda compilation tools, release 13.0, V13.0.88"
        /*0030*/ 	.string	"Build cuda_13.0.r13.0/compiler.36424714_0"
        /*0030*/ 	.string	"-arch sm_100 -m 64 "



//--------------------- .note.nv.cuinfo           --------------------------
	.section	.note.nv.cuinfo,"",@"SHT_NOTE"
	.sectionflags	@"SHF_NOTE_NV_CUINFO"
        /*0018*/ 	.short	0x0002
        /*001a*/ 	.short	0x0064
        /*001c*/ 	.short	0x0082
	.zero		2


//--------------------- .nv.info                  --------------------------
	.section	.nv.info,"",@"SHT_CUDA_INFO"
	.align	4


	//----- nvinfo : EIATTR_REGCOUNT
	.align		4
        /*0000*/ 	.byte	0x04, 0x2f
        /*0002*/ 	.short	(.L_1 - .L_0)
	.align		4
.L_0:
        /*0004*/ 	.word	index@(_Z4mm_9PfS_S_i)
        /*0008*/ 	.word	0x00000028


	//----- nvinfo : EIATTR_FRAME_SIZE
	.align		4
.L_1:
        /*000c*/ 	.byte	0x04, 0x11
        /*000e*/ 	.short	(.L_3 - .L_2)
	.align		4
.L_2:
        /*0010*/ 	.word	index@(_Z4mm_9PfS_S_i)
        /*0014*/ 	.word	0x00000150


	//----- nvinfo : EIATTR_MIN_STACK_SIZE
	.align		4
.L_3:
        /*0018*/ 	.byte	0x04, 0x12
        /*001a*/ 	.short	(.L_5 - .L_4)
	.align		4
.L_4:
        /*001c*/ 	.word	index@(_Z4mm_9PfS_S_i)
        /*0020*/ 	.word	0x00000150
.L_5:


//--------------------- .nv.compat                --------------------------
	.section	.nv.compat,"",@"SHT_CUDA_COMPAT_INFO"
	.align	4
        /*0000*/ 	.byte	0x02, 0x09, 0x00, 0x00, 0x02, 0x02, 0x01, 0x00, 0x02, 0x05, 0x05, 0x00, 0x03, 0x07, 0x01, 0x01
        /*0010*/ 	.byte	0x02, 0x03, 0x00, 0x00, 0x02, 0x06, 0x01, 0x00, 0x04, 0x0b, 0x08, 0x00, 0x09, 0x00, 0x00, 0x00
        /*0020*/ 	.byte	0x00, 0x00, 0x00, 0x00


//--------------------- .nv.info._Z4mm_9PfS_S_i   --------------------------
	.section	.nv.info._Z4mm_9PfS_S_i,"",@"SHT_CUDA_INFO"
	.sectionflags	@""
	.align	4


	//----- nvinfo : EIATTR_CUDA_API_VERSION
	.align		4
        /*0000*/ 	.byte	0x04, 0x37
        /*0002*/ 	.short	(.L_7 - .L_6)
.L_6:
        /*0004*/ 	.word	0x00000082


	//----- nvinfo : EIATTR_KPARAM_INFO
	.align		4
.L_7:
        /*0008*/ 	.byte	0x04, 0x17
        /*000a*/ 	.short	(.L_9 - .L_8)
.L_8:
        /*000c*/ 	.word	0x00000000
        /*0010*/ 	.short	0x0003
        /*0012*/ 	.short	0x0018
        /*0014*/ 	.byte	0x00, 0xf0, 0x11, 0x00


	//----- nvinfo : EIATTR_KPARAM_INFO
	.align		4
.L_9:
        /*0018*/ 	.byte	0x04, 0x17
        /*001a*/ 	.short	(.L_11 - .L_10)
.L_10:
        /*001c*/ 	.word	0x00000000
        /*0020*/ 	.short	0x0002
        /*0022*/ 	.short	0x0010
        /*0024*/ 	.byte	0x00, 0xf5, 0x21, 0x00


	//----- nvinfo : EIATTR_KPARAM_INFO
	.align		4
.L_11:
        /*0028*/ 	.byte	0x04, 0x17
        /*002a*/ 	.short	(.L_13 - .L_12)
.L_12:
        /*002c*/ 	.word	0x00000000
        /*0030*/ 	.short	0x0001
        /*0032*/ 	.short	0x0008
        /*0034*/ 	.byte	0x00, 0xf5, 0x21, 0x00


	//----- nvinfo : EIATTR_KPARAM_INFO
	.align		4
.L_13:
        /*0038*/ 	.byte	0x04, 0x17
        /*003a*/ 	.short	(.L_15 - .L_14)
.L_14:
        /*003c*/ 	.word	0x00000000
        /*0040*/ 	.short	0x0000
        /*0042*/ 	.short	0x0000
        /*0044*/ 	.byte	0x00, 0xf5, 0x21, 0x00


	//----- nvinfo : EIATTR_SPARSE_MMA_MASK
	.align		4
.L_15:
        /*0048*/ 	.byte	0x03, 0x50
        /*004a*/ 	.short	0x0000


	//----- nvinfo : EIATTR_MAXREG_COUNT
	.align		4
        /*004c*/ 	.byte	0x03, 0x1b
        /*004e*/ 	.short	0x00ff


	//----- nvinfo : EIATTR_NUM_BARRIERS
	.align		4
        /*0050*/ 	.byte	0x02, 0x4c
        /*0052*/ 	.byte	0x01
	.zero		1


	//----- nvinfo : EIATTR_MERCURY_ISA_VERSION
	.align		4
        /*0054*/ 	.byte	0x03, 0x5f
        /*0056*/ 	.short	0x0101


	//----- nvinfo : EIATTR_VRC_CTA_INIT_COUNT
	.align		4
        /*0058*/ 	.byte	0x02, 0x4a
	.zero		1
	.zero		1


	//----- nvinfo : EIATTR_EXIT_INSTR_OFFSETS
	.align		4
        /*005c*/ 	.byte	0x04, 0x1c
        /*005e*/ 	.short	(.L_17 - .L_16)


	//   ....[0]....
.L_16:
        /*0060*/ 	.word	0x00003610


	//----- nvinfo : EIATTR_CBANK_PARAM_SIZE
	.align		4
.L_17:
        /*0064*/ 	.byte	0x03, 0x19
        /*0066*/ 	.short	0x001c


	//----- nvinfo : EIATTR_PARAM_CBANK
	.align		4
        /*0068*/ 	.byte	0x04, 0x0a
        /*006a*/ 	.short	(.L_19 - .L_18)
	.align		4
.L_18:
        /*006c*/ 	.word	index@(.nv.constant0._Z4mm_9PfS_S_i)
        /*0070*/ 	.short	0x0380
        /*0072*/ 	.short	0x001c


	//----- nvinfo : EIATTR_SW_WAR
	.align		4
.L_19:
        /*0074*/ 	.byte	0x04, 0x36
        /*0076*/ 	.short	(.L_21 - .L_20)
.L_20:
        /*0078*/ 	.word	0x00000008
.L_21:


//--------------------- .nv.callgraph             --------------------------
	.section	.nv.callgraph,"",@"SHT_CUDA_CALLGRAPH"
	.align	4
	.sectionentsize	8
	.align		4
        /*0000*/ 	.word	0x00000000
	.align		4
        /*0004*/ 	.word	0xffffffff
	.align		4
        /*0008*/ 	.word	0x00000000
	.align		4
        /*000c*/ 	.word	0xfffffffe
	.align		4
        /*0010*/ 	.word	0x00000000
	.align		4
        /*0014*/ 	.word	0xfffffffd
	.align		4
        /*0018*/ 	.word	0x00000000
	.align		4
        /*001c*/ 	.word	0xfffffffc


//--------------------- .text._Z4mm_9PfS_S_i      --------------------------
	.section	.text._Z4mm_9PfS_S_i,"ax",@progbits
	.align	128
        .global         _Z4mm_9PfS_S_i
        .type           _Z4mm_9PfS_S_i,@function
        .size           _Z4mm_9PfS_S_i,(.L_x_35 - _Z4mm_9PfS_S_i)
        .other          _Z4mm_9PfS_S_i,@"STO_CUDA_ENTRY STV_DEFAULT"
_Z4mm_9PfS_S_i:
.text._Z4mm_9PfS_S_i:
[----:B------:R-:W0:Y:S01]  /*0000*/  LDC R1, c[0x0][0x37c] ;  /* 0x0000df00ff017b82 */ /* 0x000e220000000800 */
[----:B------:R-:W1:Y:S01]  /*0010*/  S2R R23, SR_TID.X ;  /* 0x0000000000177919 */ /* 0x000e620000002100 */
[----:B------:R-:W2:Y:S06]  /*0020*/  LDCU UR7, c[0x0][0x398] ;  /* 0x00007300ff0777ac */ /* 0x000eac0008000800 */
[----:B------:R-:W3:Y:S01]  /*0030*/  LDC.64 R4, c[0x0][0x388] ;  /* 0x0000e200ff047b82 */ /* 0x000ee20000000a00 */
[----:B0-----:R-:W-:Y:S01]  /*0040*/  VIADD R1, R1, 0xfffffeb0 ;  /* 0xfffffeb001017836 */ /* 0x001fe20000000000 */
[----:B------:R-:W0:Y:S01]  /*0050*/  S2R R0, SR_CTAID.Y ;  /* 0x0000000000007919 */ /* 0x000e220000002600 */
[----:B------:R-:W4:Y:S01]  /*0060*/  LDCU.64 UR4, c[0x0][0x380] ;  /* 0x00007000ff0477ac */ /* 0x000f220008000a00 */
[----:B------:R-:W5:Y:S01]  /*0070*/  LDCU.64 UR10, c[0x0][0x358] ;  /* 0x00006b00ff0a77ac */ /* 0x000f620008000a00 */
[----:B-1----:R-:W-:-:S02]  /*0080*/  SHF.R.U32.HI R9, RZ, 0x1, R23 ;  /* 0x00000001ff097819 */ /* 0x002fc40000011617 */
[----:B------:R-:W-:-:S03]  /*0090*/  LOP3.LUT R3, R23, 0x1, RZ, 0xc0, !PT ;  /* 0x0000000117037812 */ /* 0x000fc600078ec0ff */
[----:B0-----:R-:W-:-:S04]  /*00a0*/  IMAD R2, R0, 0x80, R9 ;  /* 0x0000008000027824 */ /* 0x001fc800078e0209 */
[----:B--2---:R-:W-:-:S05]  /*00b0*/  IMAD R2, R2, UR7, RZ ;  /* 0x0000000702027c24 */ /* 0x004fca000f8e02ff */
[----:B------:R-:W-:-:S05]  /*00c0*/  LEA.HI R2, R2, R3, RZ, 0x1e ;  /* 0x0000000302027211 */ /* 0x000fca00078ff0ff */
[----:B------:R-:W-:Y:S01]  /*00d0*/  IMAD.SHL.U32 R3, R2, 0x10, RZ ;  /* 0x0000001002037824 */ /* 0x000fe200078e00ff */
[----:B------:R-:W-:-:S04]  /*00e0*/  SHF.R.U32.HI R2, RZ, 0x1c, R2 ;  /* 0x0000001cff027819 */ /* 0x000fc80000011602 */
[----:B------:R-:W-:Y:S02]  /*00f0*/  LOP3.LUT R3, R3, 0xfffffff0, RZ, 0xc0, !PT ;  /* 0xfffffff003037812 */ /* 0x000fe400078ec0ff */
[----:B------:R-:W-:Y:S02]  /*0100*/  LOP3.LUT R2, R2, 0x3, RZ, 0xc0, !PT ;  /* 0x0000000302027812 */ /* 0x000fe400078ec0ff */
[----:B----4-:R-:W-:-:S04]  /*0110*/  IADD3 R12, P0, PT, R3, UR4, RZ ;  /* 0x00000004030c7c10 */ /* 0x010fc8000ff1e0ff */
[----:B------:R-:W-:-:S06]  /*0120*/  IADD3.X R13, PT, PT, R2, UR5, RZ, P0, !PT ;  /* 0x00000005020d7c10 */ /* 0x000fcc00087fe4ff */
[----:B-----5:R-:W2:Y:S01]  /*0130*/  LDG.E.128 R12, desc[UR10][R12.64] ;  /* 0x0000000a0c0c7981 */ /* 0x020ea2000c1e1d00 */
[----:B------:R-:W-:Y:S02]  /*0140*/  SHF.L.U32 R7, R23, 0x2, RZ ;  /* 0x0000000217077819 */ /* 0x000fe400000006ff */
[----:B------:R-:W-:Y:S01]  /*0150*/  SHF.R.U32.HI R3, RZ, 0x5, R23 ;  /* 0x00000005ff037819 */ /* 0x000fe20000011617 */
[----:B------:R-:W0:Y:S01]  /*0160*/  S2R R2, SR_CTAID.X ;  /* 0x0000000000027919 */ /* 0x000e220000002500 */
[----:B------:R-:W-:Y:S01]  /*0170*/  LOP3.LUT R8, R9, 0xc, RZ, 0xc0, !PT ;  /* 0x0000000c09087812 */ /* 0x000fe200078ec0ff */
[----:B------:R-:W-:Y:S03]  /*0180*/  STL.128 [R1+0x10], RZ ;  /* 0x000010ff01007387 */ /* 0x000fe60000100c00 */
[C---:B------:R-:W-:Y:S02]  /*0190*/  IADD3 R19, PT, PT, R1.reuse, R8, RZ ;  /* 0x0000000801137210 */ /* 0x040fe40007ffe0ff */
[----:B------:R-:W-:Y:S01]  /*01a0*/  LOP3.LUT R8, R8, 0x8, RZ, 0x3c, !PT ;  /* 0x0000000808087812 */ /* 0x000fe200078e3cff */
[----:B------:R-:W-:Y:S04]  /*01b0*/  STL.128 [R1+0x20], RZ ;  /* 0x000020ff01007387 */ /* 0x000fe80000100c00 */
[----:B------:R-:W-:Y:S01]  /*01c0*/  IMAD.IADD R17, R1, 0x1, R8 ;  /* 0x0000000101117824 */ /* 0x000fe200078e0208 */
[----:B------:R-:W-:Y:S04]  /*01d0*/  STL.128 [R1+0x30], RZ ;  /* 0x000030ff01007387 */ /* 0x000fe80000100c00 */
[----:B------:R-:W-:Y:S04]  /*01e0*/  STL.128 [R1+0x40], RZ ;  /* 0x000040ff01007387 */ /* 0x000fe80000100c00 */
[----:B------:R-:W-:Y:S04]  /*01f0*/  STL.128 [R1+0x50], RZ ;  /* 0x000050ff01007387 */ /* 0x000fe80000100c00 */
[----:B------:R-:W-:Y:S04]  /*0200*/  STL.128 [R1+0x60], RZ ;  /* 0x000060ff01007387 */ /* 0x000fe80000100c00 */
[----:B------:R-:W-:Y:S01]  /*0210*/  STL.128 [R1+0x70], RZ ;  /* 0x000070ff01007387 */ /* 0x000fe20000100c00 */
[----:B0-----:R-:W-:-:S03]  /*0220*/  IMAD.SHL.U32 R2, R2, 0x80, RZ ;  /* 0x0000008002027824 */ /* 0x001fc600078e00ff */
[----:B------:R-:W-:Y:S02]  /*0230*/  STL.128 [R1+0x80], RZ ;  /* 0x000080ff01007387 */ /* 0x000fe40000100c00 */
[----:B------:R-:W-:Y:S02]  /*0240*/  LOP3.LUT R6, R2, 0x7c, R7, 0xf8, !PT ;  /* 0x0000007c02067812 */ /* 0x000fe400078ef807 */
[----:B------:R-:W-:Y:S03]  /*0250*/  STL.128 [R1+0x90], RZ ;  /* 0x000090ff01007387 */ /* 0x000fe60000100c00 */
[----:B------:R-:W-:Y:S01]  /*0260*/  IMAD R6, R3, UR7, R6 ;  /* 0x0000000703067c24 */ /* 0x000fe2000f8e0206 */
[----:B------:R-:W-:Y:S04]  /*0270*/  STL.128 [R1+0xa0], RZ ;  /* 0x0000a0ff01007387 */ /* 0x000fe80000100c00 */
[----:B------:R-:W-:Y:S01]  /*0280*/  SHF.R.U32.HI R7, RZ, 0x2, R6 ;  /* 0x00000002ff077819 */ /* 0x000fe20000011606 */
[----:B------:R-:W-:Y:S01]  /*0290*/  STL.128 [R1+0xb0], RZ ;  /* 0x0000b0ff01007387 */ /* 0x000fe20000100c00 */
[----:B------:R-:W-:-:S03]  /*02a0*/  SHF.R.U32.HI R6, RZ, 0x3, R23 ;  /* 0x00000003ff067819 */ /* 0x000fc60000011617 */
[----:B---3--:R-:W-:Y:S01]  /*02b0*/  IMAD.WIDE.U32 R4, R7, 0x10, R4 ;  /* 0x0000001007047825 */ /* 0x008fe200078e0004 */
[----:B------:R-:W-:Y:S03]  /*02c0*/  STL.128 [R1+0xc0], RZ ;  /* 0x0000c0ff01007387 */ /* 0x000fe60000100c00 */
[C---:B------:R-:W-:Y:S01]  /*02d0*/  VIADD R7, R6.reuse, 0x1 ;  /* 0x0000000106077836 */ /* 0x040fe20000000000 */
[----:B------:R-:W-:Y:S01]  /*02e0*/  STL.128 [R1+0xd0], RZ ;  /* 0x0000d0ff01007387 */ /* 0x000fe20000100c00 */
[----:B------:R-:W-:Y:S02]  /*02f0*/  VIADD R6, R6, 0xffffffff ;  /* 0xffffffff06067836 */ /* 0x000fe40000000000 */
[----:B------:R-:W-:Y:S01]  /*0300*/  IMAD.SHL.U32 R7, R7, 0x4, RZ ;  /* 0x0000000407077824 */ /* 0x000fe200078e00ff */
[----:B------:R-:W-:Y:S01]  /*0310*/  STL.128 [R1+0xe0], RZ ;  /* 0x0000e0ff01007387 */ /* 0x000fe20000100c00 */
[----:B------:R-:W-:-:S03]  /*0320*/  IMAD.SHL.U32 R6, R6, 0x4, RZ ;  /* 0x0000000406067824 */ /* 0x000fc600078e00ff */
[----:B------:R-:W-:Y:S01]  /*0330*/  LOP3.LUT R18, R7, 0xc, RZ, 0xc0, !PT ;  /* 0x0000000c07127812 */ /* 0x000fe200078ec0ff */
[----:B------:R-:W-:Y:S01]  /*0340*/  STL.128 [R1+0xf0], RZ ;  /* 0x0000f0ff01007387 */ /* 0x000fe20000100c00 */
[----:B------:R-:W-:-:S03]  /*0350*/  LOP3.LUT R6, R6, 0xc, RZ, 0xc0, !PT ;  /* 0x0000000c06067812 */ /* 0x000fc600078ec0ff */
[C---:B------:R-:W-:Y:S01]  /*0360*/  IMAD.IADD R18, R1.reuse, 0x1, R18 ;  /* 0x0000000101127824 */ /* 0x040fe200078e0212 */
[----:B------:R-:W-:Y:S01]  /*0370*/  STL.128 [R1+0x100], RZ ;  /* 0x000100ff01007387 */ /* 0x000fe20000100c00 */
[----:B------:R-:W-:-:S03]  /*0380*/  IMAD.IADD R16, R1, 0x1, R6 ;  /* 0x0000000101107824 */ /* 0x000fc600078e0206 */
[----:B------:R-:W-:Y:S04]  /*0390*/  STL.128 [R1+0x110], RZ ;  /* 0x000110ff01007387 */ /* 0x000fe80000100c00 */
[----:B------:R-:W-:Y:S04]  /*03a0*/  STL.128 [R1+0x120], RZ ;  /* 0x000120ff01007387 */ /* 0x000fe80000100c00 */
[----:B------:R-:W-:Y:S04]  /*03b0*/  STL.128 [R1+0x130], RZ ;  /* 0x000130ff01007387 */ /* 0x000fe80000100c00 */
[----:B------:R-:W-:Y:S04]  /*03c0*/  STL.128 [R1+0x140], RZ ;  /* 0x000140ff01007387 */ /* 0x000fe80000100c00 */
[----:B------:R-:W3:Y:S04]  /*03d0*/  LDG.E.128 R4, desc[UR10][R4.64] ;  /* 0x0000000a04047981 */ /* 0x000ee8000c1e1d00 */
[----:B--2---:R0:W-:Y:S04]  /*03e0*/  STL [R19], R12 ;  /* 0x0000000c13007387 */ /* 0x0041e80000100800 */
[----:B------:R1:W-:Y:S04]  /*03f0*/  STL [R18], R13 ;  /* 0x0000000d12007387 */ /* 0x0003e80000100800 */
[----:B------:R2:W-:Y:S04]  /*0400*/  STL [R17], R14 ;  /* 0x0000000e11007387 */ /* 0x0005e80000100800 */
[----:B------:R2:W-:Y:S04]  /*0410*/  STL [R16], R15 ;  /* 0x0000000f10007387 */ /* 0x0005e80000100800 */
[----:B------:R-:W4:Y:S01]  /*0420*/  LDL.128 R8, [R1] ;  /* 0x0000000001087983 */ /* 0x000f220000100c00 */
[----:B------:R-:W5:Y:S01]  /*0430*/  S2UR UR6, SR_CgaCtaId ;  /* 0x00000000000679c3 */ /* 0x000f620000008800 */
[----:B------:R-:W-:-:S02]  /*0440*/  UMOV UR4, 0x400 ;  /* 0x0000040000047882 */ /* 0x000fc40000000000 */
[----:B------:R-:W-:-:S04]  /*0450*/  UIADD3 UR5, UPT, UPT, UR4, 0x2000, URZ ;  /* 0x0000200004057890 */ /* 0x000fc8000fffe0ff */
[----:B-----5:R-:W-:Y:S02]  /*0460*/  ULEA UR5, UR6, UR5, 0x18 ;  /* 0x0000000506057291 */ /* 0x020fe4000f8ec0ff */
[----:B------:R-:W-:-:S04]  /*0470*/  ULEA UR4, UR6, UR4, 0x18 ;  /* 0x0000000406047291 */ /* 0x000fc8000f8ec0ff */
[C---:B0-----:R-:W-:Y:S02]  /*0480*/  LEA R12, R23.reuse, UR5, 0x4 ;  /* 0x00000005170c7c11 */ /* 0x041fe4000f8e20ff */
[----:B-1----:R-:W-:Y:S01]  /*0490*/  LEA R13, R23, UR4, 0x4 ;  /* 0x00000004170d7c11 */ /* 0x002fe2000f8e20ff */
[----:B------:R-:W-:Y:S02]  /*04a0*/  UISETP.GE.AND UP0, UPT, UR7, 0x10, UPT ;  /* 0x000000100700788c */ /* 0x000fe4000bf06270 */
[----:B------:R-:W-:Y:S01]  /*04b0*/  USHF.R.S32.HI UR4, URZ, 0x1f, UR7 ;  /* 0x0000001fff047899 */ /* 0x000fe20008011407 */
[C---:B------:R-:W-:Y:S01]  /*04c0*/  VIADD R22, R1.reuse, 0x10 ;  /* 0x0000001001167836 */ /* 0x040fe20000000000 */
[C---:B------:R-:W-:Y:S01]  /*04d0*/  IADD3 R21, PT, PT, R1.reuse, 0x30, RZ ;  /* 0x0000003001157810 */ /* 0x040fe20007ffe0ff */
[----:B------:R-:W-:Y:S01]  /*04e0*/  VIADD R20, R1, 0x50 ;  /* 0x0000005001147836 */ /* 0x000fe20000000000 */
[----:B------:R-:W-:-:S04]  /*04f0*/  ULEA.HI UR4, UR4, UR7, URZ, 0x3 ;  /* 0x0000000704047291 */ /* 0x000fc8000f8f18ff */
[----:B------:R-:W-:Y:S01]  /*0500*/  USHF.R.S32.HI UR5, URZ, 0x3, UR4 ;  /* 0x00000003ff057899 */ /* 0x000fe20008011404 */
[----:B---3--:R2:W-:Y:S04]  /*0510*/  STS.128 [R12], R4 ;  /* 0x000000040c007388 */ /* 0x0085e80000000c00 */
[----:B----4-:R2:W-:Y:S01]  /*0520*/  STS.128 [R13], R8 ;  /* 0x000000080d007388 */ /* 0x0105e20000000c00 */
[----:B------:R-:W-:Y:S06]  /*0530*/  BAR.SYNC.DEFER_BLOCKING 0x0 ;  /* 0x0000000000007b1d */ /* 0x000fec0000010000 */
[----:B------:R-:W-:Y:S05]  /*0540*/  BRA.U !UP0, `(.L_x_0) ;  /* 0x00000015088c7547 */ /* 0x000fea000b800000 */
[----:B------:R-:W-:-:S05]  /*0550*/  UMOV UR4, URZ ;  /* 0x000000ff00047c82 */ /* 0x000fca0008000000 */
.L_x_17:
[----:B------:R-:W0:Y:S01]  /*0560*/  LDCU UR7, c[0x0][0x398] ;  /* 0x00007300ff0777ac */ /* 0x000e220008000800 */
[----:B--2---:R-:W-:Y:S01]  /*0570*/  IMAD.SHL.U32 R6, R23, 0x4, RZ ;  /* 0x0000000417067824 */ /* 0x004fe200078e00ff */
[----:B-1----:R-:W1:Y:S01]  /*0580*/  LDC.64 R4, c[0x0][0x380] ;  /* 0x0000e000ff047b82 */ /* 0x002e620000000a00 */
[----:B------:R-:W-:Y:S01]  /*0590*/  SHF.R.U32.HI R17, RZ, 0x1, R23 ;  /* 0x00000001ff117819 */ /* 0x000fe20000011617 */
[----:B------:R-:W-:Y:S02]  /*05a0*/  ULEA UR6, UR4, 0x8, 0x3 ;  /* 0x0000000804067891 */ /* 0x000fe4000f8e18ff */
[----:B------:R-:W-:Y:S02]  /*05b0*/  LOP3.LUT R6, R6, 0x4, RZ, 0xc0, !PT ;  /* 0x0000000406067812 */ /* 0x000fe400078ec0ff */
[----:B------:R-:W-:-:S04]  /*05c0*/  IMAD R7, R0, 0x80, R17 ;  /* 0x0000008000077824 */ /* 0x000fc800078e0211 */
[----:B0-----:R-:W-:-:S04]  /*05d0*/  IMAD R6, R7, UR7, R6 ;  /* 0x0000000707067c24 */ /* 0x001fc8000f8e0206 */
[----:B------:R-:W-:-:S05]  /*05e0*/  VIADD R6, R6, UR6 ;  /* 0x0000000606067c36 */ /* 0x000fca0008000000 */
[----:B------:R-:W-:-:S05]  /*05f0*/  SHF.R.U32.HI R9, RZ, 0x2, R6 ;  /* 0x00000002ff097819 */ /* 0x000fca0000011606 */
[----:B-1----:R-:W-:Y:S02]  /*0600*/  IMAD.WIDE.U32 R8, R9, 0x10, R4 ;  /* 0x0000001009087825 */ /* 0x002fe400078e0004 */
[----:B------:R-:W0:Y:S04]  /*0610*/  LDC.64 R4, c[0x0][0x388] ;  /* 0x0000e200ff047b82 */ /* 0x000e280000000a00 */
[----:B------:R-:W2:Y:S01]  /*0620*/  LDG.E.128 R8, desc[UR10][R8.64] ;  /* 0x0000000a08087981 */ /* 0x000ea2000c1e1d00 */
[----:B------:R-:W-:Y:S01]  /*0630*/  SHF.L.U32 R7, R23, 0x2, RZ ;  /* 0x0000000217077819 */ /* 0x000fe200000006ff */
[----:B------:R-:W-:Y:S01]  /*0640*/  VIADD R6, R3, UR6 ;  /* 0x0000000603067c36 */ /* 0x000fe20008000000 */
[----:B------:R-:W-:Y:S02]  /*0650*/  SHF.R.U32.HI R27, RZ, 0x3, R23 ;  /* 0x00000003ff1b7819 */ /* 0x000fe40000011617 */
[----:B------:R-:W-:-:S02]  /*0660*/  LOP3.LUT R7, R2, 0x7c, R7, 0xf8, !PT ;  /* 0x0000007c02077812 */ /* 0x000fc400078ef807 */
[C---:B------:R-:W-:Y:S01]  /*0670*/  LOP3.LUT R28, R27.reuse, 0x3, RZ, 0xc0, !PT ;  /* 0x000000031b1c7812 */ /* 0x040fe200078ec0ff */
[C---:B------:R-:W-:Y:S02]  /*0680*/  VIADD R12, R27.reuse, 0xffffffff ;  /* 0xffffffff1b0c7836 */ /* 0x040fe40000000000 */
[----:B------:R-:W-:Y:S02]  /*0690*/  IMAD R6, R6, UR7, R7 ;  /* 0x0000000706067c24 */ /* 0x000fe4000f8e0207 */
[----:B------:R-:W-:Y:S01]  /*06a0*/  VIADD R7, R27, 0x1 ;  /* 0x000000011b077836 */ /* 0x000fe20000000000 */
[----:B------:R-:W-:Y:S01]  /*06b0*/  LOP3.LUT R12, R12, 0x3, RZ, 0xc0, !PT ;  /* 0x000000030c0c7812 */ /* 0x000fe200078ec0ff */
[----:B------:R-:W-:-:S03]  /*06c0*/  IMAD R19, R28, 0x4, R1 ;  /* 0x000000041c137824 */ /* 0x000fc600078e0201 */
[----:B------:R-:W-:Y:S01]  /*06d0*/  LOP3.LUT R18, R7, 0x3, RZ, 0xc0, !PT ;  /* 0x0000000307127812 */ /* 0x000fe200078ec0ff */
[----:B------:R-:W-:Y:S01]  /*06e0*/  IMAD R26, R12, 0x4, R1 ;  /* 0x000000040c1a7824 */ /* 0x000fe200078e0201 */
[----:B------:R-:W-:Y:S02]  /*06f0*/  SHF.R.U32.HI R7, RZ, 0x2, R6 ;  /* 0x00000002ff077819 */ /* 0x000fe40000011606 */
[----:B------:R-:W-:Y:S02]  /*0700*/  LOP3.LUT R6, R28, 0x2, RZ, 0x3c, !PT ;  /* 0x000000021c067812 */ /* 0x000fe400078e3cff */
[----:B------:R-:W-:Y:S01]  /*0710*/  LEA R18, R18, R1, 0x2 ;  /* 0x0000000112127211 */ /* 0x000fe200078e10ff */
[----:B0-----:R-:W-:-:S04]  /*0720*/  IMAD.WIDE.U32 R4, R7, 0x10, R4 ;  /* 0x0000001007047825 */ /* 0x001fc800078e0004 */
[----:B------:R-:W-:Y:S02]  /*0730*/  IMAD R25, R6, 0x4, R1 ;  /* 0x0000000406197824 */ /* 0x000fe400078e0201 */
[----:B------:R-:W3:Y:S01]  /*0740*/  LDG.E.128 R4, desc[UR10][R4.64] ;  /* 0x0000000a04047981 */ /* 0x000ee2000c1e1d00 */
[----:B------:R-:W0:Y:S03]  /*0750*/  S2R R24, SR_CgaCtaId ;  /* 0x0000000000187919 */ /* 0x000e260000008800 */
[----:B--2---:R-:W-:Y:S04]  /*0760*/  STL [R19], R8 ;  /* 0x0000000813007387 */ /* 0x004fe80000100800 */
[----:B------:R1:W-:Y:S04]  /*0770*/  STL [R18], R9 ;  /* 0x0000000912007387 */ /* 0x0003e80000100800 */
[----:B------:R2:W-:Y:S04]  /*0780*/  STL [R25], R10 ;  /* 0x0000000a19007387 */ /* 0x0005e80000100800 */
[----:B------:R0:W-:Y:S04]  /*0790*/  STL [R26], R11 ;  /* 0x0000000b1a007387 */ /* 0x0001e80000100800 */
[----:B------:R-:W4:Y:S01]  /*07a0*/  LDL.128 R12, [R1] ;  /* 0x00000000010c7983 */ /* 0x000f220000100c00 */
[----:B------:R-:W5:Y:S01]  /*07b0*/  S2UR UR9, SR_CgaCtaId ;  /* 0x00000000000979c3 */ /* 0x000f620000008800 */
[----:B------:R-:W-:Y:S01]  /*07c0*/  IMAD.SHL.U32 R16, R17, 0x8, RZ ;  /* 0x0000000811107824 */ /* 0x000fe200078e00ff */
[----:B------:R-:W-:Y:S01]  /*07d0*/  USHF.L.U32 UR6, UR4, 0xc, URZ ;  /* 0x0000000c04067899 */ /* 0x000fe200080006ff */
[----:B-1----:R-:W-:Y:S01]  /*07e0*/  MOV R9, 0x400 ;  /* 0x0000040000097802 */ /* 0x002fe20000000f00 */
[----:B------:R-:W-:Y:S01]  /*07f0*/  UMOV UR7, 0x400 ;  /* 0x0000040000077882 */ /* 0x000fe20000000000 */
[----:B--2---:R-:W-:Y:S01]  /*0800*/  IMAD.SHL.U32 R10, R3, 0x100, RZ ;  /* 0x00000100030a7824 */ /* 0x004fe200078e00ff */
[----:B------:R-:W-:Y:S01]  /*0810*/  LOP3.LUT R17, R16, 0xf00, RZ, 0xc0, !PT ;  /* 0x00000f0010117812 */ /* 0x000fe200078ec0ff */
[----:B------:R-:W-:-:S02]  /*0820*/  UIADD3 UR8, UPT, UPT, UR7, 0x2000, URZ ;  /* 0x0000200007087890 */ /* 0x000fc4000fffe0ff */
[----:B------:R-:W-:Y:S01]  /*0830*/  ULOP3.LUT UR6, UR6, 0x1000, URZ, 0xc0, !UPT ;  /* 0x0000100006067892 */ /* 0x000fe2000f8ec0ff */
[----:B0-----:R-:W-:Y:S01]  /*0840*/  LEA R26, R24, R9, 0x18 ;  /* 0x00000009181a7211 */ /* 0x001fe200078ec0ff */
[----:B------:R-:W-:Y:S01]  /*0850*/  IMAD.SHL.U32 R8, R23, 0x10, RZ ;  /* 0x0000001017087824 */ /* 0x000fe200078e00ff */
[----:B------:R-:W-:Y:S01]  /*0860*/  IADD3 R11, PT, PT, R9, 0x2000, RZ ;  /* 0x00002000090b7810 */ /* 0x000fe20007ffe0ff */
[----:B------:R-:W-:Y:S01]  /*0870*/  IMAD R17, R28, 0x20, R17 ;  /* 0x000000201c117824 */ /* 0x000fe200078e0211 */
[----:B------:R-:W-:Y:S02]  /*0880*/  LOP3.LUT R9, R10, 0x100, RZ, 0xc0, !PT ;  /* 0x000001000a097812 */ /* 0x000fe400078ec0ff */
[----:B------:R-:W-:Y:S01]  /*0890*/  IADD3 R26, PT, PT, R26, UR6, RZ ;  /* 0x000000061a1a7c10 */ /* 0x000fe2000fffe0ff */
[----:B------:R-:W-:Y:S01]  /*08a0*/  IMAD.IADD R17, R28, 0x1, R17 ;  /* 0x000000011c117824 */ /* 0x000fe200078e0211 */
[----:B------:R-:W-:Y:S02]  /*08b0*/  LEA R11, R24, R11, 0x18 ;  /* 0x0000000b180b7211 */ /* 0x000fe400078ec0ff */
[----:B------:R-:W-:Y:S01]  /*08c0*/  LOP3.LUT R8, R9, 0x70, R8, 0xf8, !PT ;  /* 0x0000007009087812 */ /* 0x000fe200078ef808 */
[----:B-----5:R-:W-:-:S02]  /*08d0*/  ULEA UR8, UR9, UR8, 0x18 ;  /* 0x0000000809087291 */ /* 0x020fc4000f8ec0ff */
[----:B------:R-:W-:Y:S02]  /*08e0*/  ULEA UR7, UR9, UR7, 0x18 ;  /* 0x0000000709077291 */ /* 0x000fe4000f8ec0ff */
[----:B------:R-:W-:Y:S02]  /*08f0*/  ULOP3.LUT UR9, UR6, 0x1000, URZ, 0x3c, !UPT ;  /* 0x0000100006097892 */ /* 0x000fe4000f8e3cff */
[----:B------:R-:W-:Y:S01]  /*0900*/  LEA R29, R23, UR8, 0x4 ;  /* 0x00000008171d7c11 */ /* 0x000fe2000f8e20ff */
[----:B------:R-:W-:Y:S01]  /*0910*/  IMAD R25, R17, 0x4, R26 ;  /* 0x0000000411197824 */ /* 0x000fe200078e021a */
[----:B------:R-:W-:Y:S02]  /*0920*/  LEA R30, R23, UR7, 0x4 ;  /* 0x00000007171e7c11 */ /* 0x000fe4000f8e20ff */
[----:B------:R-:W-:-:S03]  /*0930*/  IADD3 R24, PT, PT, R8, UR6, R11 ;  /* 0x0000000608187c10 */ /* 0x000fc6000fffe00b */
[----:B---3--:R0:W-:Y:S02]  /*0940*/  STS.128 [R29+UR9], R4 ;  /* 0x000000041d007988 */ /* 0x0081e40008000c09 */
[----:B0-----:R-:W-:Y:S02]  /*0950*/  IMAD.MOV.U32 R29, RZ, RZ, RZ ;  /* 0x000000ffff1d7224 */ /* 0x001fe400078e00ff */
[----:B----4-:R-:W-:Y:S04]  /*0960*/  STS.128 [R30+UR9], R12 ;  /* 0x0000000c1e007988 */ /* 0x010fe80008000c09 */
[----:B------:R-:W-:Y:S04]  /*0970*/  LDS R16, [R25] ;  /* 0x0000000019107984 */ /* 0x000fe80000000800 */
[----:B------:R-:W-:Y:S04]  /*0980*/  LDS R17, [R25+0x20] ;  /* 0x0000200019117984 */ /* 0x000fe80000000800 */
[----:B------:R-:W-:Y:S04]  /*0990*/  LDS R18, [R25+0x40] ;  /* 0x0000400019127984 */ /* 0x000fe80000000800 */
[----:B------:R-:W0:Y:S04]  /*09a0*/  LDS R19, [R25+0x60] ;  /* 0x0000600019137984 */ /* 0x000e280000000800 */
[----:B------:R-:W-:Y:S04]  /*09b0*/  LDS R4, [R25+0x200] ;  /* 0x0002000019047984 */ /* 0x000fe80000000800 */
[----:B------:R-:W-:Y:S04]  /*09c0*/  LDS R5, [R25+0x220] ;  /* 0x0002200019057984 */ /* 0x000fe80000000800 */
[----:B------:R-:W-:Y:S04]  /*09d0*/  LDS R6, [R25+0x240] ;  /* 0x0002400019067984 */ /* 0x000fe80000000800 */
[----:B------:R-:W1:Y:S04]  /*09e0*/  LDS R7, [R25+0x260] ;  /* 0x0002600019077984 */ /* 0x000e680000000800 */
[----:B------:R-:W2:Y:S04]  /*09f0*/  LDS.128 R8, [R24] ;  /* 0x0000000018087984 */ /* 0x000ea80000000c00 */
[----:B------:R-:W3:Y:S04]  /*0a00*/  LDS.128 R12, [R24+0x80] ;  /* 0x00008000180c7984 */ /* 0x000ee80000000c00 */
[----:B0-----:R0:W-:Y:S04]  /*0a10*/  STL.128 [R1+0x10], R16 ;  /* 0x0000101001007387 */ /* 0x0011e80000100c00 */
[----:B-1----:R0:W-:Y:S04]  /*0a20*/  STL.128 [R1+0x20], R4 ;  /* 0x0000200401007387 */ /* 0x0021e80000100c00 */
[----:B--2---:R0:W-:Y:S04]  /*0a30*/  STL.128 [R1+0x30], R8 ;  /* 0x0000300801007387 */ /* 0x0041e80000100c00 */
[----:B---3--:R0:W-:Y:S02]  /*0a40*/  STL.128 [R1+0x40], R12 ;  /* 0x0000400c01007387 */ /* 0x0081e40000100c00 */
.L_x_2:
[----:B0-----:R-:W-:-:S05]  /*0a50*/  IMAD R4, R29, 0x4, R22 ;  /* 0x000000041d047824 */ /* 0x001fca00078e0216 */
[----:B------:R0:W5:Y:S01]  /*0a60*/  LDL R10, [R4] ;  /* 0x00000000040a7983 */ /* 0x0001620000100800 */
[----:B------:R-:W-:Y:S02]  /*0a70*/  IMAD.MOV.U32 R9, RZ, RZ, R29 ;  /* 0x000000ffff097224 */ /* 0x000fe400078e001d */
[----:B------:R-:W-:Y:S02]  /*0a80*/  HFMA2 R6, -RZ, RZ, 0, 0 ;  /* 0x00000000ff067431 */ /* 0x000fe400000001ff */
[----:B------:R-:W-:-:S05]  /*0a90*/  VIADD R29, R29, 0x1 ;  /* 0x000000011d1d7836 */ /* 0x000fca0000000000 */
[----:B0-----:R-:W-:-:S13]  /*0aa0*/  ISETP.NE.AND P1, PT, R29, 0x8, PT ;  /* 0x000000081d00780c */ /* 0x001fda0003f25270 */
.L_x_1:
[----:B0-----:R-:W-:Y:S02]  /*0ab0*/  IMAD R5, R9, 0x8, R6 ;  /* 0x0000000809057824 */ /* 0x001fe400078e0206 */
[----:B------:R-:W-:Y:S02]  /*0ac0*/  IMAD R4, R6, 0x4, R21 ;  /* 0x0000000406047824 */ /* 0x000fe400078e0215 */
[----:B------:R-:W-:-:S04]  /*0ad0*/  IMAD R5, R5, 0x4, R20 ;  /* 0x0000000405057824 */ /* 0x000fc800078e0214 */
[----:B------:R-:W2:Y:S04]  /*0ae0*/  LDL R4, [R4] ;  /* 0x0000000004047983 */ /* 0x000ea80000100800 */
[----:B------:R-:W2:Y:S01]  /*0af0*/  LDL R7, [R5] ;  /* 0x0000000005077983 */ /* 0x000ea20000100800 */
[----:B------:R-:W-:-:S04]  /*0b00*/  IADD3 R6, PT, PT, R6, 0x1, RZ ;  /* 0x0000000106067810 */ /* 0x000fc80007ffe0ff */
[----:B------:R-:W-:Y:S01]  /*0b10*/  ISETP.NE.AND P0, PT, R6, 0x8, PT ;  /* 0x000000080600780c */ /* 0x000fe20003f05270 */
[----:B--2--5:R-:W-:-:S05]  /*0b20*/  FFMA R8, R10, R4, R7 ;  /* 0x000000040a087223 */ /* 0x024fca0000000007 */
[----:B------:R0:W-:Y:S07]  /*0b30*/  STL [R5], R8 ;  /* 0x0000000805007387 */ /* 0x0001ee0000100800 */
[----:B------:R-:W-:Y:S05]  /*0b40*/  @P0 BRA `(.L_x_1) ;  /* 0xfffffffc00d80947 */ /* 0x000fea000383ffff */
[----:B------:R-:W-:Y:S05]  /*0b50*/  @P1 BRA `(.L_x_2) ;  /* 0xfffffffc00bc1947 */ /* 0x000fea000383ffff */
[----:B------:R-:W-:Y:S01]  /*0b60*/  SHF.R.U32.HI R4, RZ, 0x1, R23 ;  /* 0x00000001ff047819 */ /* 0x000fe20000011617 */
[----:B------:R-:W-:Y:S01]  /*0b70*/  VIADD R6, R27, 0x1 ;  /* 0x000000011b067836 */ /* 0x000fe20000000000 */
[----:B0-----:R-:W0:Y:S01]  /*0b80*/  LDS.128 R8, [R24+0x200] ;  /* 0x0002000018087984 */ /* 0x001e220000000c00 */
[----:B------:R-:W-:Y:S02]  /*0b90*/  IMAD.MOV.U32 R29, RZ, RZ, RZ ;  /* 0x000000ffff1d7224 */ /* 0x000fe400078e00ff */
[----:B------:R-:W-:Y:S01]  /*0ba0*/  IMAD.SHL.U32 R4, R4, 0x8, RZ ;  /* 0x0000000804047824 */ /* 0x000fe200078e00ff */
[----:B------:R-:W-:Y:S01]  /*0bb0*/  LOP3.LUT R6, R6, 0x3, RZ, 0xc0, !PT ;  /* 0x0000000306067812 */ /* 0x000fe200078ec0ff */
[----:B------:R-:W1:Y:S03]  /*0bc0*/  LDS.128 R12, [R24+0x280] ;  /* 0x00028000180c7984 */ /* 0x000e660000000c00 */
[----:B------:R-:W-:-:S05]  /*0bd0*/  LOP3.LUT R5, R4, 0xf00, RZ, 0xc0, !PT ;  /* 0x00000f0004057812 */ /* 0x000fca00078ec0ff */
[----:B------:R-:W-:-:S05]  /*0be0*/  IMAD R5, R28, 0x20, R5 ;  /* 0x000000201c057824 */ /* 0x000fca00078e0205 */
[----:B------:R-:W-:-:S05]  /*0bf0*/  IADD3 R5, PT, PT, R6, R5, RZ ;  /* 0x0000000506057210 */ /* 0x000fca0007ffe0ff */
[----:B------:R-:W-:-:S05]  /*0c00*/  IMAD R28, R5, 0x4, R26 ;  /* 0x00000004051c7824 */ /* 0x000fca00078e021a */
[----:B------:R-:W-:Y:S04]  /*0c10*/  LDS R16, [R28] ;  /* 0x000000001c107984 */ /* 0x000fe80000000800 */
[----:B------:R-:W-:Y:S04]  /*0c20*/  LDS R17, [R28+0x20] ;  /* 0x000020001c117984 */ /* 0x000fe80000000800 */
[----:B------:R-:W-:Y:S04]  /*0c30*/  LDS R18, [R28+0x40] ;  /* 0x000040001c127984 */ /* 0x000fe80000000800 */
[----:B------:R-:W2:Y:S04]  /*0c40*/  LDS R19, [R28+0x60] ;  /* 0x000060001c137984 */ /* 0x000ea80000000800 */
[----:B------:R-:W-:Y:S04]  /*0c50*/  LDS R4, [R28+0x200] ;  /* 0x000200001c047984 */ /* 0x000fe80000000800 */
[----:B------:R-:W-:Y:S04]  /*0c60*/  LDS R5, [R28+0x220] ;  /* 0x000220001c057984 */ /* 0x000fe80000000800 */
[----:B------:R-:W-:Y:S04]  /*0c70*/  LDS R6, [R28+0x240] ;  /* 0x000240001c067984 */ /* 0x000fe80000000800 */
[----:B------:R-:W3:Y:S04]  /*0c80*/  LDS R7, [R28+0x260] ;  /* 0x000260001c077984 */ /* 0x000ee80000000800 */
[----:B0-----:R0:W-:Y:S04]  /*0c90*/  STL.128 [R1+0x30], R8 ;  /* 0x0000300801007387 */ /* 0x0011e80000100c00 */
[----:B-1----:R0:W-:Y:S04]  /*0ca0*/  STL.128 [R1+0x40], R12 ;  /* 0x0000400c01007387 */ /* 0x0021e80000100c00 */
[----:B--2---:R0:W-:Y:S04]  /*0cb0*/  STL.128 [R1+0x10], R16 ;  /* 0x0000101001007387 */ /* 0x0041e80000100c00 */
[----:B---3--:R0:W-:Y:S02]  /*0cc0*/  STL.128 [R1+0x20], R4 ;  /* 0x0000200401007387 */ /* 0x0081e40000100c00 */
.L_x_4:
[----:B0-----:R-:W-:-:S05]  /*0cd0*/  IMAD R4, R29, 0x4, R22 ;  /* 0x000000041d047824 */ /* 0x001fca00078e0216 */
[----:B------:R0:W5:Y:S01]  /*0ce0*/  LDL R10, [R4] ;  /* 0x00000000040a7983 */ /* 0x0001620000100800 */
[----:B------:R-:W-:Y:S01]  /*0cf0*/  MOV R9, R29 ;  /* 0x0000001d00097202 */ /* 0x000fe20000000f00 */
[----:B------:R-:W-:Y:S02]  /*0d00*/  VIADD R29, R29, 0x1 ;  /* 0x000000011d1d7836 */ /* 0x000fe40000000000 */
[----:B------:R-:W-:-:S03]  /*0d10*/  IMAD.MOV.U32 R6, RZ, RZ, RZ ;  /* 0x000000ffff067224 */ /* 0x000fc600078e00ff */
[----:B-1----:R-:W-:-:S13]  /*0d20*/  ISETP.NE.AND P1, PT, R29, 0x8, PT ;  /* 0x000000081d00780c */ /* 0x002fda0003f25270 */
.L_x_3:
[----:B-1----:R-:W-:Y:S01]  /*0d30*/  IMAD R5, R9, 0x8, R6 ;  /* 0x0000000809057824 */ /* 0x002fe200078e0206 */
[----:B0-----:R-:W-:-:S03]  /*0d40*/  LEA R4, R6, R21, 0x2 ;  /* 0x0000001506047211 */ /* 0x001fc600078e10ff */
[----:B------:R-:W-:-:S03]  /*0d50*/  IMAD R5, R5, 0x4, R20 ;  /* 0x0000000405057824 */ /* 0x000fc600078e0214 */
[----:B------:R-:W2:Y:S04]  /*0d60*/  LDL R4, [R4] ;  /* 0x0000000004047983 */ /* 0x000ea80000100800 */
[----:B------:R-:W2:Y:S01]  /*0d70*/  LDL R7, [R5] ;  /* 0x0000000005077983 */ /* 0x000ea20000100800 */
[----:B------:R-:W-:-:S05]  /*0d80*/  VIADD R6, R6, 0x1 ;  /* 0x0000000106067836 */ /* 0x000fca0000000000 */
[----:B------:R-:W-:Y:S01]  /*0d90*/  ISETP.NE.AND P0, PT, R6, 0x8, PT ;  /* 0x000000080600780c */ /* 0x000fe20003f05270 */
[----:B--2--5:R-:W-:-:S05]  /*0da0*/  FFMA R8, R10, R4, R7 ;  /* 0x000000040a087223 */ /* 0x024fca0000000007 */
[----:B------:R1:W-:Y:S07]  /*0db0*/  STL [R5], R8 ;  /* 0x0000000805007387 */ /* 0x0003ee0000100800 */
[----:B------:R-:W-:Y:S05]  /*0dc0*/  @P0 BRA `(.L_x_3) ;  /* 0xfffffffc00d80947 */ /* 0x000fea000383ffff */
[----:B------:R-:W-:Y:S05]  /*0dd0*/  @P1 BRA `(.L_x_4) ;  /* 0xfffffffc00bc1947 */ /* 0x000fea000383ffff */
[----:B------:R-:W-:Y:S01]  /*0de0*/  SHF.R.U32.HI R4, RZ, 0x1, R23 ;  /* 0x00000001ff047819 */ /* 0x000fe20000011617 */
[----:B-1----:R-:W0:Y:S01]  /*0df0*/  LDS.128 R8, [R24+0x400] ;  /* 0x0004000018087984 */ /* 0x002e220000000c00 */
[----:B------:R-:W-:Y:S01]  /*0e00*/  LOP3.LUT R27, R27, 0x3, RZ, 0xc0, !PT ;  /* 0x000000031b1b7812 */ /* 0x000fe200078ec0ff */
[----:B------:R-:W-:Y:S02]  /*0e10*/  IMAD.MOV.U32 R29, RZ, RZ, RZ ;  /* 0x000000ffff1d7224 */ /* 0x000fe400078e00ff */
[----:B------:R-:W-:Y:S01]  /*0e20*/  IMAD.SHL.U32 R4, R4, 0x8, RZ ;  /* 0x0000000804047824 */ /* 0x000fe200078e00ff */
[----:B------:R-:W-:Y:S01]  /*0e30*/  LOP3.LUT R5, R27, 0x2, RZ, 0x3c, !PT ;  /* 0x000000021b057812 */ /* 0x000fe200078e3cff */
[----:B------:R-:W1:Y:S03]  /*0e40*/  LDS.128 R12, [R24+0x480] ;  /* 0x00048000180c7984 */ /* 0x000e660000000c00 */
[----:B------:R-:W-:-:S04]  /*0e50*/  LOP3.LUT R4, R4, 0xf00, RZ, 0xc0, !PT ;  /* 0x00000f0004047812 */ /* 0x000fc800078ec0ff */
[----:B------:R-:W-:-:S05]  /*0e60*/  LEA R4, R27, R4, 0x5 ;  /* 0x000000041b047211 */ /* 0x000fca00078e28ff */
[----:B------:R-:W-:-:S04]  /*0e70*/  IMAD.IADD R27, R5, 0x1, R4 ;  /* 0x00000001051b7824 */ /* 0x000fc800078e0204 */
        /* <DEDUP_REMOVED lines=13> */
.L_x_6:
[----:B0-----:R-:W-:-:S05]  /*0f50*/  LEA R4, R29, R22, 0x2 ;  /* 0x000000161d047211 */ /* 0x001fca00078e10ff */
[----:B------:R0:W5:Y:S01]  /*0f60*/  LDL R10, [R4] ;  /* 0x00000000040a7983 */ /* 0x0001620000100800 */
[----:B------:R-:W-:Y:S02]  /*0f70*/  IMAD.MOV.U32 R9, RZ, RZ, R29 ;  /* 0x000000ffff097224 */ /* 0x000fe400078e001d */
[----:B------:R-:W-:Y:S02]  /*0f80*/  VIADD R29, R29, 0x1 ;  /* 0x000000011d1d7836 */ /* 0x000fe40000000000 */
[----:B------:R-:W-:-:S03]  /*0f90*/  IMAD.MOV.U32 R6, RZ, RZ, RZ ;  /* 0x000000ffff067224 */ /* 0x000fc600078e00ff */
[----:B-1----:R-:W-:-:S13]  /*0fa0*/  ISETP.NE.AND P1, PT, R29, 0x8, PT ;  /* 0x000000081d00780c */ /* 0x002fda0003f25270 */
.L_x_5:
[----:B-1----:R-:W-:Y:S01]  /*0fb0*/  LEA R5, R9, R6, 0x3 ;  /* 0x0000000609057211 */ /* 0x002fe200078e18ff */
[----:B0-----:R-:W-:-:S04]  /*0fc0*/  IMAD R4, R6, 0x4, R21 ;  /* 0x0000000406047824 */ /* 0x001fc800078e0215 */
[----:B------:R-:W-:Y:S02]  /*0fd0*/  IMAD R5, R5, 0x4, R20 ;  /* 0x0000000405057824 */ /* 0x000fe400078e0214 */
        /* <DEDUP_REMOVED lines=8> */
[--C-:B------:R-:W-:Y:S01]  /*1060*/  SHF.R.U32.HI R4, RZ, 0x1, R23.reuse ;  /* 0x00000001ff047819 */ /* 0x100fe20000011617 */
[----:B-1----:R-:W0:Y:S01]  /*1070*/  LDS.128 R8, [R24+0x600] ;  /* 0x0006000018087984 */ /* 0x002e220000000c00 */
[----:B------:R-:W-:Y:S01]  /*1080*/  SHF.R.U32.HI R5, RZ, 0x3, R23 ;  /* 0x00000003ff057819 */ /* 0x000fe20000011617 */
[----:B------:R-:W-:Y:S01]  /*1090*/  IMAD.MOV.U32 R29, RZ, RZ, RZ ;  /* 0x000000ffff1d7224 */ /* 0x000fe200078e00ff */
[----:B------:R-:W-:Y:S01]  /*10a0*/  SHF.L.U32 R4, R4, 0x3, RZ ;  /* 0x0000000304047819 */ /* 0x000fe200000006ff */
[----:B------:R-:W1:Y:S01]  /*10b0*/  LDS.128 R12, [R24+0x680] ;  /* 0x00068000180c7984 */ /* 0x000e620000000c00 */
[C---:B------:R-:W-:Y:S01]  /*10c0*/  LOP3.LUT R7, R5.reuse, 0x3, RZ, 0xc0, !PT ;  /* 0x0000000305077812 */ /* 0x040fe200078ec0ff */
[----:B------:R-:W-:Y:S01]  /*10d0*/  VIADD R5, R5, 0xffffffff ;  /* 0xffffffff05057836 */ /* 0x000fe20000000000 */
[----:B------:R-:W-:-:S04]  /*10e0*/  LOP3.LUT R4, R4, 0xf00, RZ, 0xc0, !PT ;  /* 0x00000f0004047812 */ /* 0x000fc800078ec0ff */
[----:B------:R-:W-:Y:S01]  /*10f0*/  LOP3.LUT R5, R5, 0x3, RZ, 0xc0, !PT ;  /* 0x0000000305057812 */ /* 0x000fe200078ec0ff */
[----:B------:R-:W-:-:S04]  /*1100*/  IMAD R4, R7, 0x20, R4 ;  /* 0x0000002007047824 */ /* 0x000fc800078e0204 */
[----:B------:R-:W-:-:S05]  /*1110*/  IMAD.IADD R5, R5, 0x1, R4 ;  /* 0x0000000105057824 */ /* 0x000fca00078e0204 */
[----:B------:R-:W-:-:S05]  /*1120*/  LEA R26, R5, R26, 0x2 ;  /* 0x0000001a051a7211 */ /* 0x000fca00078e10ff */
        /* <DEDUP_REMOVED lines=12> */
.L_x_8:
[----:B0-----:R-:W-:-:S05]  /*11f0*/  IMAD R4, R29, 0x4, R22 ;  /* 0x000000041d047824 */ /* 0x001fca00078e0216 */
[----:B------:R0:W5:Y:S01]  /*1200*/  LDL R10, [R4] ;  /* 0x00000000040a7983 */ /* 0x0001620000100800 */
[----:B------:R-:W-:Y:S01]  /*1210*/  IMAD.MOV.U32 R9, RZ, RZ, R29 ;  /* 0x000000ffff097224 */ /* 0x000fe200078e001d */
[----:B------:R-:W-:Y:S01]  /*1220*/  IADD3 R29, PT, PT, R29, 0x1, RZ ;  /* 0x000000011d1d7810 */ /* 0x000fe20007ffe0ff */
[----:B------:R-:W-:-:S03]  /*1230*/  IMAD.MOV.U32 R6, RZ, RZ, RZ ;  /* 0x000000ffff067224 */ /* 0x000fc600078e00ff */
[----:B-1----:R-:W-:-:S13]  /*1240*/  ISETP.NE.AND P1, PT, R29, 0x8, PT ;  /* 0x000000081d00780c */ /* 0x002fda0003f25270 */
.L_x_7:
[----:B-1----:R-:W-:Y:S02]  /*1250*/  IMAD R5, R9, 0x8, R6 ;  /* 0x0000000809057824 */ /* 0x002fe400078e0206 */
[----:B0-----:R-:W-:-:S03]  /*1260*/  IMAD R4, R6, 0x4, R21 ;  /* 0x0000000406047824 */ /* 0x001fc600078e0215 */
[----:B------:R-:W-:-:S03]  /*1270*/  LEA R5, R5, R20, 0x2 ;  /* 0x0000001405057211 */ /* 0x000fc600078e10ff */
        /* <DEDUP_REMOVED lines=8> */
[----:B------:R-:W-:Y:S01]  /*1300*/  LDS R16, [R25+0x10] ;  /* 0x0000100019107984 */ /* 0x000fe20000000800 */
[----:B------:R-:W-:-:S03]  /*1310*/  IMAD.MOV.U32 R29, RZ, RZ, RZ ;  /* 0x000000ffff1d7224 */ /* 0x000fc600078e00ff */
[----:B------:R-:W-:Y:S04]  /*1320*/  LDS R17, [R25+0x30] ;  /* 0x0000300019117984 */ /* 0x000fe80000000800 */
[----:B------:R-:W-:Y:S04]  /*1330*/  LDS R18, [R25+0x50] ;  /* 0x0000500019127984 */ /* 0x000fe80000000800 */
[----:B------:R-:W0:Y:S04]  /*1340*/  LDS R19, [R25+0x70] ;  /* 0x0000700019137984 */ /* 0x000e280000000800 */
[----:B------:R-:W-:Y:S04]  /*1350*/  LDS R4, [R25+0x210] ;  /* 0x0002100019047984 */ /* 0x000fe80000000800 */
[----:B-1----:R-:W-:Y:S04]  /*1360*/  LDS R5, [R25+0x230] ;  /* 0x0002300019057984 */ /* 0x002fe80000000800 */
[----:B------:R-:W-:Y:S04]  /*1370*/  LDS R6, [R25+0x250] ;  /* 0x0002500019067984 */ /* 0x000fe80000000800 */
[----:B------:R-:W1:Y:S04]  /*1380*/  LDS R7, [R25+0x270] ;  /* 0x0002700019077984 */ /* 0x000e680000000800 */
[----:B------:R-:W2:Y:S04]  /*1390*/  LDS.128 R8, [R24+0x800] ;  /* 0x0008000018087984 */ /* 0x000ea80000000c00 */
[----:B------:R-:W3:Y:S04]  /*13a0*/  LDS.128 R12, [R24+0x880] ;  /* 0x00088000180c7984 */ /* 0x000ee80000000c00 */
[----:B0-----:R0:W-:Y:S04]  /*13b0*/  STL.128 [R1+0x10], R16 ;  /* 0x0000101001007387 */ /* 0x0011e80000100c00 */
[----:B-1----:R0:W-:Y:S04]  /*13c0*/  STL.128 [R1+0x20], R4 ;  /* 0x0000200401007387 */ /* 0x0021e80000100c00 */
[----:B--2---:R0:W-:Y:S04]  /*13d0*/  STL.128 [R1+0x30], R8 ;  /* 0x0000300801007387 */ /* 0x0041e80000100c00 */
[----:B---3--:R0:W-:Y:S02]  /*13e0*/  STL.128 [R1+0x40], R12 ;  /* 0x0000400c01007387 */ /* 0x0081e40000100c00 */
.L_x_10:
[----:B0-----:R-:W-:-:S05]  /*13f0*/  IMAD R4, R29, 0x4, R22 ;  /* 0x000000041d047824 */ /* 0x001fca00078e0216 */
[----:B------:R0:W5:Y:S01]  /*1400*/  LDL R10, [R4] ;  /* 0x00000000040a7983 */ /* 0x0001620000100800 */
[----:B------:R-:W-:Y:S01]  /*1410*/  MOV R9, R29 ;  /* 0x0000001d00097202 */ /* 0x000fe20000000f00 */
[----:B------:R-:W-:Y:S02]  /*1420*/  VIADD R29, R29, 0x1 ;  /* 0x000000011d1d7836 */ /* 0x000fe40000000000 */
[----:B------:R-:W-:-:S03]  /*1430*/  IMAD.MOV.U32 R6, RZ, RZ, RZ ;  /* 0x000000ffff067224 */ /* 0x000fc600078e00ff */
[----:B-1----:R-:W-:-:S13]  /*1440*/  ISETP.NE.AND P1, PT, R29, 0x8, PT ;  /* 0x000000081d00780c */ /* 0x002fda0003f25270 */
.L_x_9:
        /* <DEDUP_REMOVED lines=13> */
[----:B-1----:R-:W-:Y:S04]  /*1520*/  LDS R5, [R28+0x30] ;  /* 0x000030001c057984 */ /* 0x002fe80000000800 */
[----:B------:R-:W-:Y:S04]  /*1530*/  LDS R6, [R28+0x50] ;  /* 0x000050001c067984 */ /* 0x000fe80000000800 */
[----:B------:R-:W0:Y:S04]  /*1540*/  LDS R7, [R28+0x70] ;  /* 0x000070001c077984 */ /* 0x000e280000000800 */
[----:B------:R-:W-:Y:S04]  /*1550*/  LDS R8, [R28+0x210] ;  /* 0x000210001c087984 */ /* 0x000fe80000000800 */
[----:B------:R-:W-:Y:S04]  /*1560*/  LDS R9, [R28+0x230] ;  /* 0x000230001c097984 */ /* 0x000fe80000000800 */
        /* <DEDUP_REMOVED lines=8> */
.L_x_12:
[----:B0-----:R-:W-:-:S05]  /*15f0*/  LEA R4, R25, R22, 0x2 ;  /* 0x0000001619047211 */ /* 0x001fca00078e10ff */
[----:B------:R0:W5:Y:S01]  /*1600*/  LDL R10, [R4] ;  /* 0x00000000040a7983 */ /* 0x0001620000100800 */
[----:B------:R-:W-:Y:S02]  /*1610*/  IMAD.MOV.U32 R9, RZ, RZ, R25 ;  /* 0x000000ffff097224 */ /* 0x000fe400078e0019 */
[----:B------:R-:W-:Y:S02]  /*1620*/  VIADD R25, R25, 0x1 ;  /* 0x0000000119197836 */ /* 0x000fe40000000000 */
[----:B------:R-:W-:-:S03]  /*1630*/  IMAD.MOV.U32 R6, RZ, RZ, RZ ;  /* 0x000000ffff067224 */ /* 0x000fc600078e00ff */
[----:B-1----:R-:W-:-:S13]  /*1640*/  ISETP.NE.AND P1, PT, R25, 0x8, PT ;  /* 0x000000081900780c */ /* 0x002fda0003f25270 */
.L_x_11:
        /* <DEDUP_REMOVED lines=12> */
[----:B------:R-:W-:-:S03]  /*1710*/  HFMA2 R25, -RZ, RZ, 0, 0 ;  /* 0x00000000ff197431 */ /* 0x000fc600000001ff */
        /* <DEDUP_REMOVED lines=13> */
.L_x_14:
[----:B0-----:R-:W-:-:S05]  /*17f0*/  IMAD R4, R25, 0x4, R22 ;  /* 0x0000000419047824 */ /* 0x001fca00078e0216 */
[----:B------:R0:W5:Y:S01]  /*1800*/  LDL R10, [R4] ;  /* 0x00000000040a7983 */ /* 0x0001620000100800 */
[----:B------:R-:W-:Y:S01]  /*1810*/  IMAD.MOV.U32 R9, RZ, RZ, R25 ;  /* 0x000000ffff097224 */ /* 0x000fe200078e0019 */
[----:B------:R-:W-:Y:S01]  /*1820*/  MOV R6, RZ ;  /* 0x000000ff00067202 */ /* 0x000fe20000000f00 */
[----:B------:R-:W-:-:S05]  /*1830*/  VIADD R25, R25, 0x1 ;  /* 0x0000000119197836 */ /* 0x000fca0000000000 */
[----:B-1----:R-:W-:-:S13]  /*1840*/  ISETP.NE.AND P1, PT, R25, 0x8, PT ;  /* 0x000000081900780c */ /* 0x002fda0003f25270 */
.L_x_13:
[----:B-1----:R-:W-:Y:S02]  /*1850*/  IMAD R5, R9, 0x8, R6 ;  /* 0x0000000809057824 */ /* 0x002fe400078e0206 */
[----:B0-----:R-:W-:Y:S02]  /*1860*/  IMAD R4, R6, 0x4, R21 ;  /* 0x0000000406047824 */ /* 0x001fe400078e0215 */
        /* <DEDUP_REMOVED lines=24> */
.L_x_16:
[----:B0-----:R-:W-:-:S05]  /*19f0*/  IMAD R4, R25, 0x4, R22 ;  /* 0x0000000419047824 */ /* 0x001fca00078e0216 */
[----:B------:R0:W5:Y:S01]  /*1a00*/  LDL R10, [R4] ;  /* 0x00000000040a7983 */ /* 0x0001620000100800 */
[----:B------:R-:W-:Y:S01]  /*1a10*/  IMAD.MOV.U32 R9, RZ, RZ, R25 ;  /* 0x000000ffff097224 */ /* 0x000fe200078e0019 */
[----:B------:R-:W-:Y:S01]  /*1a20*/  IADD3 R25, PT, PT, R25, 0x1, RZ ;  /* 0x0000000119197810 */ /* 0x000fe20007ffe0ff */
[----:B------:R-:W-:-:S03]  /*1a30*/  IMAD.MOV.U32 R6, RZ, RZ, RZ ;  /* 0x000000ffff067224 */ /* 0x000fc600078e00ff */
[----:B-1----:R-:W-:-:S13]  /*1a40*/  ISETP.NE.AND P1, PT, R25, 0x8, PT ;  /* 0x000000081900780c */ /* 0x002fda0003f25270 */
.L_x_15:
        /* <DEDUP_REMOVED lines=11> */
[----:B------:R-:W-:Y:S01]  /*1b00*/  UISETP.LT.AND UP0, UPT, UR5, 0x2, UPT ;  /* 0x000000020500788c */ /* 0x000fe2000bf01270 */
[----:B------:R-:W-:Y:S03]  /*1b10*/  BAR.SYNC.DEFER_BLOCKING 0x0 ;  /* 0x0000000000007b1d */ /* 0x000fe60000010000 */
[----:B------:R-:W-:-:S04]  /*1b20*/  USEL UR6, UR5, 0x2, !UP0 ;  /* 0x0000000205067887 */ /* 0x000fc8000c000000 */
[----:B------:R-:W-:Y:S02]  /*1b30*/  UIADD3 UR7, UPT, UPT, UR6, -0x2, URZ ;  /* 0xfffffffe06077890 */ /* 0x000fe4000fffe0ff */
[----:B------:R-:W-:Y:S02]  /*1b40*/  UIADD3 UR6, UPT, UPT, UR4, 0x1, URZ ;  /* 0x0000000104067890 */ /* 0x000fe4000fffe0ff */
[----:B------:R-:W-:-:S05]  /*1b50*/  UISETP.NE.AND UP0, UPT, UR4, UR7, UPT ;  /* 0x000000070400728c */ /* 0x000fca000bf05270 */
[----:B------:R-:W-:-:S04]  /*1b60*/  UMOV UR4, UR6 ;  /* 0x0000000600047c82 */ /* 0x000fc80008000000 */
[----:B------:R-:W-:Y:S05]  /*1b70*/  BRA.U UP0, `(.L_x_17) ;  /* 0xffffffe900787547 */ /* 0x000fea000b83ffff */
.L_x_0:
[----:B--2---:R-:W0:Y:S01]  /*1b80*/  S2R R7, SR_CgaCtaId ;  /* 0x0000000000077919 */ /* 0x004e220000008800 */
[--C-:B------:R-:W-:Y:S01]  /*1b90*/  SHF.R.U32.HI R25, RZ, 0x1, R23.reuse ;  /* 0x00000001ff197819 */ /* 0x100fe20000011617 */
[----:B------:R-:W-:Y:S01]  /*1ba0*/  USHF.L.U32 UR5, UR5, 0xc, URZ ;  /* 0x0000000c05057899 */ /* 0x000fe200080006ff */
[----:B------:R-:W-:Y:S01]  /*1bb0*/  SHF.R.U32.HI R26, RZ, 0x3, R23 ;  /* 0x00000003ff1a7819 */ /* 0x000fe20000011617 */
[----:B------:R-:W-:Y:S01]  /*1bc0*/  IMAD.MOV.U32 R29, RZ, RZ, RZ ;  /* 0x000000ffff1d7224 */ /* 0x000fe200078e00ff */
[----:B------:R-:W-:Y:S01]  /*1bd0*/  LOP3.LUT R25, R25, 0x1e0, RZ, 0xc0, !PT ;  /* 0x000001e019197812 */ /* 0x000fe200078ec0ff */
[----:B------:R-:W-:Y:S01]  /*1be0*/  ULOP3.LUT UR5, UR5, 0x1000, URZ, 0xc, !UPT ;  /* 0x0000100005057892 */ /* 0x000fe2000f8e0cff */
[----:B------:R-:W-:Y:S02]  /*1bf0*/  LOP3.LUT R6, R26, 0x3, RZ, 0xc0, !PT ;  /* 0x000000031a067812 */ /* 0x000fe400078ec0ff */
[----:B------:R-:W-:-:S03]  /*1c00*/  MOV R4, 0x400 ;  /* 0x0000040000047802 */ /* 0x000fc60000000f00 */
[----:B------:R-:W-:Y:S02]  /*1c10*/  IMAD R25, R6, 0x4, R25 ;  /* 0x0000000406197824 */ /* 0x000fe400078e0219 */
[----:B------:R-:W-:Y:S02]  /*1c20*/  IMAD.SHL.U32 R6, R3, 0x100, RZ ;  /* 0x0000010003067824 */ /* 0x000fe400078e00ff */
[----:B-1----:R-:W-:-:S03]  /*1c30*/  IMAD.SHL.U32 R5, R25, 0x8, RZ ;  /* 0x0000000819057824 */ /* 0x002fc600078e00ff */
[----:B------:R-:W-:Y:S02]  /*1c40*/  LOP3.LUT R6, R6, 0x100, RZ, 0xc0, !PT ;  /* 0x0000010006067812 */ /* 0x000fe400078ec0ff */
[----:B------:R-:W-:Y:S02]  /*1c50*/  LOP3.LUT R5, R5, 0x3, R26, 0xf8, !PT ;  /* 0x0000000305057812 */ /* 0x000fe400078ef81a */
[C---:B0-----:R-:W-:Y:S02]  /*1c60*/  LEA R28, R7.reuse, R4, 0x18 ;  /* 0x00000004071c7211 */ /* 0x041fe400078ec0ff */
[----:B------:R-:W-:Y:S02]  /*1c70*/  IADD3 R4, PT, PT, R4, 0x2000, RZ ;  /* 0x0000200004047810 */ /* 0x000fe40007ffe0ff */
[----:B------:R-:W-:Y:S02]  /*1c80*/  IADD3 R28, PT, PT, R28, UR5, RZ ;  /* 0x000000051c1c7c10 */ /* 0x000fe4000fffe0ff */
[----:B------:R-:W-:-:S03]  /*1c90*/  LEA R4, R7, R4, 0x18 ;  /* 0x0000000407047211 */ /* 0x000fc600078ec0ff */
[----:B------:R-:W-:Y:S02]  /*1ca0*/  IMAD R27, R5, 0x4, R28 ;  /* 0x00000004051b7824 */ /* 0x000fe400078e021c */
[C---:B------:R-:W-:Y:S02]  /*1cb0*/  IMAD.SHL.U32 R5, R23.reuse, 0x10, RZ ;  /* 0x0000001017057824 */ /* 0x040fe400078e00ff */
[----:B------:R-:W-:Y:S01]  /*1cc0*/  IMAD.SHL.U32 R23, R23, 0x4, RZ ;  /* 0x0000000417177824 */ /* 0x000fe200078e00ff */
[----:B------:R-:W-:Y:S02]  /*1cd0*/  LDS R16, [R27] ;  /* 0x000000001b107984 */ /* 0x000fe40000000800 */
[----:B------:R-:W-:Y:S02]  /*1ce0*/  LOP3.LUT R5, R6, 0x70, R5, 0xf8, !PT ;  /* 0x0000007006057812 */ /* 0x000fe400078ef805 */
[----:B------:R-:W-:Y:S01]  /*1cf0*/  LDS R17, [R27+0x20] ;  /* 0x000020001b117984 */ /* 0x000fe20000000800 */
[----:B------:R-:W-:-:S02]  /*1d00*/  LOP3.LUT R23, R23, 0x1c, RZ, 0xc0, !PT ;  /* 0x0000001c17177812 */ /* 0x000fc400078ec0ff */
[----:B------:R-:W-:Y:S01]  /*1d10*/  IADD3 R24, PT, PT, R5, UR5, R4 ;  /* 0x0000000505187c10 */ /* 0x000fe2000fffe004 */
        /* <DEDUP_REMOVED lines=12> */
.L_x_19:
[----:B0-----:R-:W-:-:S05]  /*1de0*/  IMAD R4, R29, 0x4, R22 ;  /* 0x000000041d047824 */ /* 0x001fca00078e0216 */
[----:B------:R0:W5:Y:S01]  /*1df0*/  LDL R10, [R4] ;  /* 0x00000000040a7983 */ /* 0x0001620000100800 */
[----:B------:R-:W-:Y:S01]  /*1e00*/  MOV R9, R29 ;  /* 0x0000001d00097202 */ /* 0x000fe20000000f00 */
[----:B------:R-:W-:Y:S02]  /*1e10*/  VIADD R29, R29, 0x1 ;  /* 0x000000011d1d7836 */ /* 0x000fe40000000000 */
[----:B------:R-:W-:-:S03]  /*1e20*/  IMAD.MOV.U32 R6, RZ, RZ, RZ ;  /* 0x000000ffff067224 */ /* 0x000fc600078e00ff */
[----:B-1----:R-:W-:-:S13]  /*1e30*/  ISETP.NE.AND P1, PT, R29, 0x8, PT ;  /* 0x000000081d00780c */ /* 0x002fda0003f25270 */
.L_x_18:
        /* <DEDUP_REMOVED lines=11> */
[----:B------:R-:W-:Y:S01]  /*1ef0*/  VIADD R26, R26, 0x1 ;  /* 0x000000011a1a7836 */ /* 0x000fe20000000000 */
[----:B------:R-:W-:Y:S01]  /*1f00*/  SHF.L.U32 R29, R25, 0x3, RZ ;  /* 0x00000003191d7819 */ /* 0x000fe200000006ff */
[----:B-1----:R-:W0:Y:S01]  /*1f10*/  LDS.128 R8, [R24+0x200] ;  /* 0x0002000018087984 */ /* 0x002e220000000c00 */
[----:B------:R-:W-:Y:S02]  /*1f20*/  IMAD.MOV.U32 R31, RZ, RZ, RZ ;  /* 0x000000ffff1f7224 */ /* 0x000fe400078e00ff */
[----:B------:R-:W-:Y:S01]  /*1f30*/  LOP3.LUT R26, R26, 0x3, RZ, 0xc0, !PT ;  /* 0x000000031a1a7812 */ /* 0x000fe200078ec0ff */
[----:B------:R-:W1:Y:S04]  /*1f40*/  LDS.128 R12, [R24+0x280] ;  /* 0x00028000180c7984 */ /* 0x000e680000000c00 */
[----:B------:R-:W-:-:S02]  /*1f50*/  IMAD.IADD R5, R26, 0x1, R29 ;  /* 0x000000011a057824 */ /* 0x000fc400078e021d */
[----:B------:R-:W2:Y:S02]  /*1f60*/  S2R R26, SR_TID.X ;  /* 0x00000000001a7919 */ /* 0x000ea40000002100 */
[----:B------:R-:W-:-:S05]  /*1f70*/  IMAD R30, R5, 0x4, R28 ;  /* 0x00000004051e7824 */ /* 0x000fca00078e021c */
[----:B------:R-:W-:Y:S04]  /*1f80*/  LDS R16, [R30] ;  /* 0x000000001e107984 */ /* 0x000fe80000000800 */
[----:B------:R-:W-:Y:S04]  /*1f90*/  LDS R17, [R30+0x20] ;  /* 0x000020001e117984 */ /* 0x000fe80000000800 */
[----:B------:R-:W-:Y:S04]  /*1fa0*/  LDS R18, [R30+0x40] ;  /* 0x000040001e127984 */ /* 0x000fe80000000800 */
[----:B------:R-:W3:Y:S04]  /*1fb0*/  LDS R19, [R30+0x60] ;  /* 0x000060001e137984 */ /* 0x000ee80000000800 */
[----:B------:R-:W-:Y:S04]  /*1fc0*/  LDS R4, [R30+0x200] ;  /* 0x000200001e047984 */ /* 0x000fe80000000800 */
[----:B------:R-:W-:Y:S04]  /*1fd0*/  LDS R5, [R30+0x220] ;  /* 0x000220001e057984 */ /* 0x000fe80000000800 */
[----:B------:R-:W-:Y:S04]  /*1fe0*/  LDS R6, [R30+0x240] ;  /* 0x000240001e067984 */ /* 0x000fe80000000800 */
[----:B------:R-:W4:Y:S04]  /*1ff0*/  LDS R7, [R30+0x260] ;  /* 0x000260001e077984 */ /* 0x000f280000000800 */
[----:B0-----:R0:W-:Y:S04]  /*2000*/  STL.128 [R1+0x30], R8 ;  /* 0x0000300801007387 */ /* 0x0011e80000100c00 */
[----:B-1----:R0:W-:Y:S04]  /*2010*/  STL.128 [R1+0x40], R12 ;  /* 0x0000400c01007387 */ /* 0x0021e80000100c00 */
[----:B---3--:R0:W-:Y:S04]  /*2020*/  STL.128 [R1+0x10], R16 ;  /* 0x0000101001007387 */ /* 0x0081e80000100c00 */
[----:B--2-4-:R0:W-:Y:S02]  /*2030*/  STL.128 [R1+0x20], R4 ;  /* 0x0000200401007387 */ /* 0x0141e40000100c00 */
.L_x_21:
[----:B0-----:R-:W-:-:S05]  /*2040*/  LEA R4, R31, R22, 0x2 ;  /* 0x000000161f047211 */ /* 0x001fca00078e10ff */
[----:B------:R0:W5:Y:S01]  /*2050*/  LDL R10, [R4] ;  /* 0x00000000040a7983 */ /* 0x0001620000100800 */
[----:B------:R-:W-:Y:S02]  /*2060*/  IMAD.MOV.U32 R9, RZ, RZ, R31 ;  /* 0x000000ffff097224 */ /* 0x000fe400078e001f */
[----:B------:R-:W-:Y:S02]  /*2070*/  VIADD R31, R31, 0x1 ;  /* 0x000000011f1f7836 */ /* 0x000fe40000000000 */
[----:B------:R-:W-:-:S03]  /*2080*/  IMAD.MOV.U32 R6, RZ, RZ, RZ ;  /* 0x000000ffff067224 */ /* 0x000fc600078e00ff */
[----:B-1----:R-:W-:-:S13]  /*2090*/  ISETP.NE.AND P1, PT, R31, 0x8, PT ;  /* 0x000000081f00780c */ /* 0x002fda0003f25270 */
.L_x_20:
        /* <DEDUP_REMOVED lines=13> */
[----:B------:R-:W-:Y:S02]  /*2170*/  IMAD.MOV.U32 R31, RZ, RZ, RZ ;  /* 0x000000ffff1f7224 */ /* 0x000fe400078e00ff */
[----:B------:R-:W-:Y:S01]  /*2180*/  LOP3.LUT R4, R4, 0x3, RZ, 0xc0, !PT ;  /* 0x0000000304047812 */ /* 0x000fe200078ec0ff */
[----:B------:R-:W1:Y:S03]  /*2190*/  LDS.128 R12, [R24+0x480] ;  /* 0x00048000180c7984 */ /* 0x000e660000000c00 */
[----:B------:R-:W-:-:S04]  /*21a0*/  LOP3.LUT R4, R4, 0x2, RZ, 0x3c, !PT ;  /* 0x0000000204047812 */ /* 0x000fc800078e3cff */
        /* <DEDUP_REMOVED lines=14> */
.L_x_23:
[----:B0-----:R-:W-:-:S05]  /*2290*/  IMAD R4, R31, 0x4, R22 ;  /* 0x000000041f047824 */ /* 0x001fca00078e0216 */
[----:B------:R0:W5:Y:S01]  /*22a0*/  LDL R10, [R4] ;  /* 0x00000000040a7983 */ /* 0x0001620000100800 */
[----:B------:R-:W-:Y:S01]  /*22b0*/  MOV R9, R31 ;  /* 0x0000001f00097202 */ /* 0x000fe20000000f00 */
[----:B------:R-:W-:Y:S02]  /*22c0*/  VIADD R31, R31, 0x1 ;  /* 0x000000011f1f7836 */ /* 0x000fe40000000000 */
[----:B------:R-:W-:-:S03]  /*22d0*/  IMAD.MOV.U32 R6, RZ, RZ, RZ ;  /* 0x000000ffff067224 */ /* 0x000fc600078e00ff */
[----:B-1----:R-:W-:-:S13]  /*22e0*/  ISETP.NE.AND P1, PT, R31, 0x8, PT ;  /* 0x000000081f00780c */ /* 0x002fda0003f25270 */
.L_x_22:
        /* <DEDUP_REMOVED lines=13> */
[----:B------:R-:W-:Y:S01]  /*23c0*/  SHF.L.U32 R5, R25, 0x3, RZ ;  /* 0x0000000319057819 */ /* 0x000fe200000006ff */
[----:B------:R-:W-:Y:S02]  /*23d0*/  IMAD.MOV.U32 R31, RZ, RZ, RZ ;  /* 0x000000ffff1f7224 */ /* 0x000fe400078e00ff */
[----:B------:R-:W-:Y:S01]  /*23e0*/  VIADD R4, R4, 0xffffffff ;  /* 0xffffffff04047836 */ /* 0x000fe20000000000 */
[----:B------:R-:W1:Y:S04]  /*23f0*/  LDS.128 R12, [R24+0x680] ;  /* 0x00068000180c7984 */ /* 0x000e680000000c00 */
[----:B------:R-:W-:-:S05]  /*2400*/  LOP3.LUT R4, R4, 0x3, RZ, 0xc0, !PT ;  /* 0x0000000304047812 */ /* 0x000fca00078ec0ff */
        /* <DEDUP_REMOVED lines=14> */
.L_x_25:
[----:B0-----:R-:W-:-:S05]  /*24f0*/  LEA R4, R31, R22, 0x2 ;  /* 0x000000161f047211 */ /* 0x001fca00078e10ff */
[----:B------:R0:W5:Y:S01]  /*2500*/  LDL R10, [R4] ;  /* 0x00000000040a7983 */ /* 0x0001620000100800 */
[----:B------:R-:W-:Y:S02]  /*2510*/  IMAD.MOV.U32 R9, RZ, RZ, R31 ;  /* 0x000000ffff097224 */ /* 0x000fe400078e001f */
[----:B------:R-:W-:Y:S02]  /*2520*/  VIADD R31, R31, 0x1 ;  /* 0x000000011f1f7836 */ /* 0x000fe40000000000 */
[----:B------:R-:W-:-:S03]  /*2530*/  IMAD.MOV.U32 R6, RZ, RZ, RZ ;  /* 0x000000ffff067224 */ /* 0x000fc600078e00ff */
[----:B-1----:R-:W-:-:S13]  /*2540*/  ISETP.NE.AND P1, PT, R31, 0x8, PT ;  /* 0x000000081f00780c */ /* 0x002fda0003f25270 */
.L_x_24:
        /* <DEDUP_REMOVED lines=26> */
.L_x_27:
[----:B0-----:R-:W-:-:S05]  /*26f0*/  IMAD R4, R31, 0x4, R22 ;  /* 0x000000041f047824 */ /* 0x001fca00078e0216 */
[----:B------:R0:W5:Y:S01]  /*2700*/  LDL R10, [R4] ;  /* 0x00000000040a7983 */ /* 0x0001620000100800 */
[----:B------:R-:W-:Y:S01]  /*2710*/  IMAD.MOV.U32 R9, RZ, RZ, R31 ;  /* 0x000000ffff097224 */ /* 0x000fe200078e001f */
[----:B------:R-:W-:Y:S01]  /*2720*/  MOV R6, RZ ;  /* 0x000000ff00067202 */ /* 0x000fe20000000f00 */
[----:B------:R-:W-:-:S05]  /*2730*/  VIADD R31, R31, 0x1 ;  /* 0x000000011f1f7836 */ /* 0x000fca0000000000 */
[----:B-1----:R-:W-:-:S13]  /*2740*/  ISETP.NE.AND P1, PT, R31, 0x8, PT ;  /* 0x000000081f00780c */ /* 0x002fda0003f25270 */
.L_x_26:
        /* <DEDUP_REMOVED lines=26> */
.L_x_29:
[----:B0-----:R-:W-:-:S05]  /*28f0*/  IMAD R4, R27, 0x4, R22 ;  /* 0x000000041b047824 */ /* 0x001fca00078e0216 */
[----:B------:R0:W5:Y:S01]  /*2900*/  LDL R10, [R4] ;  /* 0x00000000040a7983 */ /* 0x0001620000100800 */
[----:B------:R-:W-:Y:S01]  /*2910*/  IMAD.MOV.U32 R9, RZ, RZ, R27 ;  /* 0x000000ffff097224 */ /* 0x000fe200078e001b */
[----:B------:R-:W-:Y:S01]  /*2920*/  IADD3 R27, PT, PT, R27, 0x1, RZ ;  /* 0x000000011b1b7810 */ /* 0x000fe20007ffe0ff */
[----:B------:R-:W-:-:S03]  /*2930*/  IMAD.MOV.U32 R6, RZ, RZ, RZ ;  /* 0x000000ffff067224 */ /* 0x000fc600078e00ff */
[----:B-1----:R-:W-:-:S13]  /*2940*/  ISETP.NE.AND P1, PT, R27, 0x8, PT ;  /* 0x000000081b00780c */ /* 0x002fda0003f25270 */
.L_x_28:
        /* <DEDUP_REMOVED lines=26> */
.L_x_31:
[----:B0-----:R-:W-:-:S05]  /*2af0*/  IMAD R4, R27, 0x4, R22 ;  /* 0x000000041b047824 */ /* 0x001fca00078e0216 */
[----:B------:R0:W5:Y:S01]  /*2b00*/  LDL R10, [R4] ;  /* 0x00000000040a7983 */ /* 0x0001620000100800 */
[----:B------:R-:W-:Y:S01]  /*2b10*/  MOV R9, R27 ;  /* 0x0000001b00097202 */ /* 0x000fe20000000f00 */
[----:B------:R-:W-:Y:S02]  /*2b20*/  VIADD R27, R27, 0x1 ;  /* 0x000000011b1b7836 */ /* 0x000fe40000000000 */
[----:B------:R-:W-:-:S03]  /*2b30*/  IMAD.MOV.U32 R6, RZ, RZ, RZ ;  /* 0x000000ffff067224 */ /* 0x000fc600078e00ff */
[----:B-1----:R-:W-:-:S13]  /*2b40*/  ISETP.NE.AND P1, PT, R27, 0x8, PT ;  /* 0x000000081b00780c */ /* 0x002fda0003f25270 */
.L_x_30:
        /* <DEDUP_REMOVED lines=26> */
.L_x_33:
[----:B0-----:R-:W-:-:S05]  /*2cf0*/  LEA R4, R27, R22, 0x2 ;  /* 0x000000161b047211 */ /* 0x001fca00078e10ff */
[----:B------:R0:W5:Y:S01]  /*2d00*/  LDL R8, [R4] ;  /* 0x0000000004087983 */ /* 0x0001620000100800 */
[C---:B------:R-:W-:Y:S01]  /*2d10*/  IMAD R7, R27.reuse, 0x20, R20 ;  /* 0x000000201b077824 */ /* 0x040fe200078e0214 */
[----:B------:R-:W-:Y:S01]  /*2d20*/  UMOV UR4, URZ ;  /* 0x000000ff00047c82 */ /* 0x000fe20008000000 */
[----:B------:R-:W-:Y:S02]  /*2d30*/  VIADD R27, R27, 0x1 ;  /* 0x000000011b1b7836 */ /* 0x000fe40000000000 */
[----:B------:R-:W-:-:S03]  /*2d40*/  IMAD.MOV.U32 R6, RZ, RZ, R21 ;  /* 0x000000ffff067224 */ /* 0x000fc600078e0015 */
[----:B------:R-:W-:-:S13]  /*2d50*/  ISETP.NE.AND P0, PT, R27, 0x8, PT ;  /* 0x000000081b00780c */ /* 0x000fda0003f05270 */
.L_x_32:
[----:B0-----:R0:W2:Y:S04]  /*2d60*/  LDL R4, [R6] ;  /* 0x0000000006047983 */ /* 0x0010a80000100800 */
[----:B------:R-:W2:Y:S01]  /*2d70*/  LDL R5, [R7] ;  /* 0x0000000007057983 */ /* 0x000ea20000100800 */
[----:B------:R-:W-:Y:S01]  /*2d80*/  UIADD3 UR4, UPT, UPT, UR4, 0x1, URZ ;  /* 0x0000000104047890 */ /* 0x000fe2000fffe0ff */
[----:B0-----:R-:W-:-:S03]  /*2d90*/  VIADD R6, R6, 0x4 ;  /* 0x0000000406067836 */ /* 0x001fc60000000000 */
[----:B------:R-:W-:Y:S01]  /*2da0*/  UISETP.NE.AND UP0, UPT, UR4, 0x8, UPT ;  /* 0x000000080400788c */ /* 0x000fe2000bf05270 */
[----:B--2--5:R-:W-:-:S05]  /*2db0*/  FFMA R4, R8, R4, R5 ;  /* 0x0000000408047223 */ /* 0x024fca0000000005 */
[----:B------:R0:W-:Y:S02]  /*2dc0*/  STL [R7], R4 ;  /* 0x0000000407007387 */ /* 0x0001e40000100800 */
[----:B0-----:R-:W-:Y:S01]  /*2dd0*/  IADD3 R7, PT, PT, R7, 0x4, RZ ;  /* 0x0000000407077810 */ /* 0x001fe20007ffe0ff */
[----:B------:R-:W-:Y:S06]  /*2de0*/  BRA.U UP0, `(.L_x_32) ;  /* 0xfffffffd00dc7547 */ /* 0x000fec000b83ffff */
[----:B------:R-:W-:Y:S05]  /*2df0*/  @P0 BRA `(.L_x_33) ;  /* 0xfffffffc00bc0947 */ /* 0x000fea000383ffff */
[----:B------:R-:W2:Y:S01]  /*2e00*/  LDL.128 R16, [R1+0x50] ;  /* 0x0000500001107983 */ /* 0x000ea20000100c00 */
[----:B------:R-:W0:Y:S03]  /*2e10*/  LDC R20, c[0x0][0x398] ;  /* 0x0000e600ff147b82 */ /* 0x000e260000000800 */
[----:B------:R-:W3:Y:S04]  /*2e20*/  LDL.128 R4, [R1+0x60] ;  /* 0x0000600001047983 */ /* 0x000ee80000100c00 */
[----:B------:R-:W4:Y:S01]  /*2e30*/  LDL.128 R8, [R1+0xd0] ;  /* 0x0000d00001087983 */ /* 0x000f220000100c00 */
[----:B------:R-:W-:Y:S01]  /*2e40*/  IMAD.SHL.U32 R3, R3, 0x40, RZ ;  /* 0x0000004003037824 */ /* 0x000fe200078e00ff */
[----:B------:R-:W1:Y:S01]  /*2e50*/  LDCU.64 UR4, c[0x0][0x390] ;  /* 0x00007200ff0477ac */ /* 0x000e620008000a00 */
[----:B------:R-:W5:Y:S01]  /*2e60*/  LDC.64 R36, c[0x0][0x390] ;  /* 0x0000e400ff247b82 */ /* 0x000f620000000a00 */
[----:B------:R-:W4:Y:S02]  /*2e70*/  LDL.128 R12, [R1+0xe0] ;  /* 0x0000e000010c7983 */ /* 0x000f240000100c00 */
[----:B------:R-:W-:Y:S01]  /*2e80*/  LOP3.LUT R21, R3, 0x40, RZ, 0xc0, !PT ;  /* 0x0000004003157812 */ /* 0x000fe200078ec0ff */
[----:B------:R-:W-:Y:S01]  /*2e90*/  IMAD R3, R0, 0x80, R25 ;  /* 0x0000008000037824 */ /* 0x000fe200078e0219 */
[----:B------:R-:W-:-:S03]  /*2ea0*/  LOP3.LUT R0, R26, 0x7, RZ, 0xc0, !PT ;  /* 0x000000071a007812 */ /* 0x000fc600078ec0ff */
[----:B------:R-:W-:-:S04]  /*2eb0*/  IMAD.IADD R21, R2, 0x1, R21 ;  /* 0x0000000102157824 */ /* 0x000fc800078e0215 */
[----:B0-----:R-:W-:-:S05]  /*2ec0*/  IMAD R3, R3, R20, R21 ;  /* 0x0000001403037224 */ /* 0x001fca00078e0215 */
[----:B------:R-:W-:-:S04]  /*2ed0*/  LEA.HI R2, R3, R0, RZ, 0x1e ;  /* 0x0000000003027211 */ /* 0x000fc800078ff0ff */
[----:B------:R-:W-:Y:S02]  /*2ee0*/  SHF.L.U32 R21, R2, 0x4, RZ ;  /* 0x0000000402157819 */ /* 0x000fe400000006ff */
[----:B------:R-:W-:Y:S02]  /*2ef0*/  SHF.R.U32.HI R2, RZ, 0x1c, R2 ;  /* 0x0000001cff027819 */ /* 0x000fe40000011602 */
[----:B------:R-:W-:Y:S02]  /*2f00*/  LOP3.LUT R21, R21, 0xfffffff0, RZ, 0xc0, !PT ;  /* 0xfffffff015157812 */ /* 0x000fe400078ec0ff */
[----:B------:R-:W-:Y:S02]  /*2f10*/  LOP3.LUT R22, R2, 0x3, RZ, 0xc0, !PT ;  /* 0x0000000302167812 */ /* 0x000fe400078ec0ff */
[----:B------:R-:W-:Y:S01]  /*2f20*/  LOP3.LUT R2, R23, 0x20, RZ, 0xfc, !PT ;  /* 0x0000002017027812 */ /* 0x000fe200078efcff */
[----:B------:R-:W-:Y:S01]  /*2f30*/  IMAD R23, R20, 0x10, R3 ;  /* 0x0000001014177824 */ /* 0x000fe200078e0203 */
[----:B-1----:R-:W-:-:S03]  /*2f40*/  IADD3 R28, P0, PT, R21, UR4, RZ ;  /* 0x00000004151c7c10 */ /* 0x002fc6000ff1e0ff */
[----:B------:R-:W-:Y:S01]  /*2f50*/  IMAD.IADD R21, R2, 0x1, R3 ;  /* 0x0000000102157824 */ /* 0x000fe200078e0203 */
[----:B------:R-:W-:Y:S02]  /*2f60*/  LEA.HI R30, R23, R0, RZ, 0x1e ;  /* 0x00000000171e7211 */ /* 0x000fe400078ff0ff */
[----:B------:R-:W-:Y:S02]  /*2f70*/  IADD3.X R29, PT, PT, R22, UR5, RZ, P0, !PT ;  /* 0x00000005161d7c10 */ /* 0x000fe400087fe4ff */
[----:B------:R-:W-:Y:S01]  /*2f80*/  SHF.R.U32.HI R25, RZ, 0x2, R21 ;  /* 0x00000002ff197819 */ /* 0x000fe20000011615 */
[----:B------:R-:W-:Y:S01]  /*2f90*/  IMAD.SHL.U32 R22, R30, 0x10, RZ ;  /* 0x000000101e167824 */ /* 0x000fe200078e00ff */
[----:B------:R-:W-:-:S04]  /*2fa0*/  SHF.R.U32.HI R30, RZ, 0x1c, R30 ;  /* 0x0000001cff1e7819 */ /* 0x000fc8000001161e */
[----:B------:R-:W-:Y:S02]  /*2fb0*/  LOP3.LUT R22, R22, 0xfffffff0, RZ, 0xc0, !PT ;  /* 0xfffffff016167812 */ /* 0x000fe400078ec0ff */
[----:B------:R-:W-:Y:S02]  /*2fc0*/  LOP3.LUT R30, R30, 0x3, RZ, 0xc0, !PT ;  /* 0x000000031e1e7812 */ /* 0x000fe400078ec0ff */
[----:B------:R-:W-:Y:S02]  /*2fd0*/  IADD3 R34, P0, PT, R22, UR4, RZ ;  /* 0x0000000416227c10 */ /* 0x000fe4000ff1e0ff */
[----:B------:R-:W-:Y:S02]  /*2fe0*/  IADD3 R33, PT, PT, R2, R23, RZ ;  /* 0x0000001702217210 */ /* 0x000fe40007ffe0ff */
[----:B------:R-:W-:Y:S01]  /*2ff0*/  IADD3.X R35, PT, PT, R30, UR5, RZ, P0, !PT ;  /* 0x000000051e237c10 */ /* 0x000fe200087fe4ff */
[----:B--2---:R5:W-:Y:S02]  /*3000*/  STG.E.128 desc[UR10][R28.64], R16 ;  /* 0x000000101c007986 */ /* 0x004be4000c101d0a */
[----:B-----5:R-:W-:-:S02]  /*3010*/  IMAD.WIDE.U32 R28, R25, 0x10, R36 ;  /* 0x00000010191c7825 */ /* 0x020fc400078e0024 */
[----:B------:R-:W2:Y:S04]  /*3020*/  LDL.128 R16, [R1+0x80] ;  /* 0x0000800001107983 */ /* 0x000ea80000100c00 */
[----:B------:R-:W5:Y:S04]  /*3030*/  LDL.128 R24, [R1+0x70] ;  /* 0x0000700001187983 */ /* 0x000f680000100c00 */
[----:B---3--:R0:W-:Y:S04]  /*3040*/  STG.E.128 desc[UR10][R28.64], R4 ;  /* 0x000000041c007986 */ /* 0x0081e8000c101d0a */
[----:B----4-:R1:W-:Y:S01]  /*3050*/  STG.E.128 desc[UR10][R34.64], R8 ;  /* 0x0000000822007986 */ /* 0x0103e2000c101d0a */
[----:B0-----:R-:W-:Y:S01]  /*3060*/  SHF.R.U32.HI R5, RZ, 0x2, R33 ;  /* 0x00000002ff057819 */ /* 0x001fe20000011621 */
[--C-:B------:R-:W-:Y:S01]  /*3070*/  IMAD.IADD R3, R3, 0x1, R20.reuse ;  /* 0x0000000103037824 */ /* 0x100fe200078e0214 */
[----:B------:R-:W-:Y:S01]  /*3080*/  IADD3 R23, PT, PT, R23, R20, RZ ;  /* 0x0000001417177210 */ /* 0x000fe20007ffe0ff */
[----:B------:R-:W-:Y:S01]  /*3090*/  IMAD.IADD R21, R21, 0x1, R20 ;  /* 0x0000000115157824 */ /* 0x000fe200078e0214 */
[----:B------:R-:W3:Y:S01]  /*30a0*/  LDL.128 R28, [R1+0x100] ;  /* 0x00010000011c7983 */ /* 0x000ee20000100c00 */
[----:B-1----:R-:W-:-:S03]  /*30b0*/  IMAD.WIDE.U32 R34, R5, 0x10, R36 ;  /* 0x0000001005227825 */ /* 0x002fc600078e0024 */
[----:B------:R-:W4:Y:S01]  /*30c0*/  LDL.128 R4, [R1+0xf0] ;  /* 0x0000f00001047983 */ /* 0x000f220000100c00 */
[----:B------:R-:W-:-:S05]  /*30d0*/  LEA.HI R2, R3, R0, RZ, 0x1e ;  /* 0x0000000003027211 */ /* 0x000fca00078ff0ff */
[----:B------:R-:W-:Y:S01]  /*30e0*/  IMAD.SHL.U32 R22, R2, 0x10, RZ ;  /* 0x0000001002167824 */ /* 0x000fe200078e00ff */
[----:B------:R-:W-:-:S04]  /*30f0*/  SHF.R.U32.HI R2, RZ, 0x1c, R2 ;  /* 0x0000001cff027819 */ /* 0x000fc80000011602 */
[----:B------:R-:W-:Y:S02]  /*3100*/  LOP3.LUT R22, R22, 0xfffffff0, RZ, 0xc0, !PT ;  /* 0xfffffff016167812 */ /* 0x000fe400078ec0ff */
[----:B------:R-:W-:Y:S02]  /*3110*/  LOP3.LUT R2, R2, 0x3, RZ, 0xc0, !PT ;  /* 0x0000000302027812 */ /* 0x000fe400078ec0ff */
[----:B------:R-:W-:-:S04]  /*3120*/  IADD3 R8, P0, PT, R22, UR4, RZ ;  /* 0x0000000416087c10 */ /* 0x000fc8000ff1e0ff */
[----:B------:R-:W-:Y:S02]  /*3130*/  IADD3.X R9, PT, PT, R2, UR5, RZ, P0, !PT ;  /* 0x0000000502097c10 */ /* 0x000fe400087fe4ff */
[----:B------:R-:W-:-:S05]  /*3140*/  LEA.HI R2, R23, R0, RZ, 0x1e ;  /* 0x0000000017027211 */ /* 0x000fca00078ff0ff */
[----:B------:R-:W-:Y:S01]  /*3150*/  IMAD.SHL.U32 R22, R2, 0x10, RZ ;  /* 0x0000001002167824 */ /* 0x000fe200078e00ff */
[----:B------:R-:W-:Y:S01]  /*3160*/  SHF.R.U32.HI R2, RZ, 0x1c, R2 ;  /* 0x0000001cff027819 */ /* 0x000fe20000011602 */
[----:B------:R0:W-:Y:S01]  /*3170*/  STG.E.128 desc[UR10][R34.64], R12 ;  /* 0x0000000c22007986 */ /* 0x0001e2000c101d0a */
[----:B------:R-:W-:Y:S02]  /*3180*/  SHF.R.U32.HI R11, RZ, 0x2, R21 ;  /* 0x00000002ff0b7819 */ /* 0x000fe40000011615 */
[----:B------:R-:W-:Y:S02]  /*3190*/  LOP3.LUT R22, R22, 0xfffffff0, RZ, 0xc0, !PT ;  /* 0xfffffff016167812 */ /* 0x000fe400078ec0ff */
[----:B------:R-:W-:Y:S01]  /*31a0*/  LOP3.LUT R2, R2, 0x3, RZ, 0xc0, !PT ;  /* 0x0000000302027812 */ /* 0x000fe200078ec0ff */
[----:B------:R-:W-:Y:S01]  /*31b0*/  IMAD.WIDE.U32 R10, R11, 0x10, R36 ;  /* 0x000000100b0a7825 */ /* 0x000fe200078e0024 */
[----:B0-----:R-:W3:Y:S04]  /*31c0*/  LDL.128 R12, [R1+0x90] ;  /* 0x00009000010c7983 */ /* 0x001ee80000100c00 */
[----:B-----5:R0:W-:Y:S04]  /*31d0*/  STG.E.128 desc[UR10][R8.64], R24 ;  /* 0x0000001808007986 */ /* 0x0201e8000c101d0a */
[----:B--2---:R1:W-:Y:S01]  /*31e0*/  STG.E.128 desc[UR10][R10.64], R16 ;  /* 0x000000100a007986 */ /* 0x0043e2000c101d0a */
[----:B0-----:R-:W-:-:S03]  /*31f0*/  IADD3 R8, P0, PT, R22, UR4, RZ ;  /* 0x0000000416087c10 */ /* 0x001fc6000ff1e0ff */
[----:B------:R-:W2:Y:S01]  /*3200*/  LDL.128 R24, [R1+0x110] ;  /* 0x0001100001187983 */ /* 0x000ea20000100c00 */
[----:B------:R-:W-:-:S03]  /*3210*/  IADD3.X R9, PT, PT, R2, UR5, RZ, P0, !PT ;  /* 0x0000000502097c10 */ /* 0x000fc600087fe4ff */
[----:B-1----:R-:W5:Y:S04]  /*3220*/  LDL.128 R16, [R1+0xa0] ;  /* 0x0000a00001107983 */ /* 0x002f680000100c00 */
[----:B----4-:R0:W-:Y:S04]  /*3230*/  STG.E.128 desc[UR10][R8.64], R4 ;  /* 0x0000000408007986 */ /* 0x0101e8000c101d0a */
[----:B0-----:R-:W4:Y:S01]  /*3240*/  LDL.128 R8, [R1+0x120] ;  /* 0x0001200001087983 */ /* 0x001f220000100c00 */
[----:B------:R-:W-:-:S05]  /*3250*/  IMAD.IADD R3, R3, 0x1, R20 ;  /* 0x0000000103037824 */ /* 0x000fca00078e0214 */
[----:B------:R-:W-:Y:S01]  /*3260*/  LEA.HI R2, R3, R0, RZ, 0x1e ;  /* 0x0000000003027211 */ /* 0x000fe200078ff0ff */
[----:B------:R-:W-:-:S03]  /*3270*/  IMAD.IADD R23, R23, 0x1, R20 ;  /* 0x0000000117177824 */ /* 0x000fc600078e0214 */
[----:B------:R-:W-:Y:S01]  /*3280*/  SHF.L.U32 R22, R2, 0x4, RZ ;  /* 0x0000000402167819 */ /* 0x000fe200000006ff */
[----:B------:R-:W-:Y:S01]  /*3290*/  IMAD.IADD R33, R33, 0x1, R20 ;  /* 0x0000000121217824 */ /* 0x000fe200078e0214 */
[----:B------:R-:W-:Y:S02]  /*32a0*/  SHF.R.U32.HI R2, RZ, 0x1c, R2 ;  /* 0x0000001cff027819 */ /* 0x000fe40000011602 */
[----:B------:R-:W-:Y:S02]  /*32b0*/  LOP3.LUT R22, R22, 0xfffffff0, RZ, 0xc0, !PT ;  /* 0xfffffff016167812 */ /* 0x000fe400078ec0ff */
[----:B------:R-:W-:Y:S02]  /*32c0*/  LEA.HI R6, R23, R0, RZ, 0x1e ;  /* 0x0000000017067211 */ /* 0x000fe400078ff0ff */
[----:B------:R-:W-:Y:S02]  /*32d0*/  SHF.R.U32.HI R35, RZ, 0x2, R33 ;  /* 0x00000002ff237819 */ /* 0x000fe40000011621 */
[----:B------:R-:W-:-:S02]  /*32e0*/  LOP3.LUT R2, R2, 0x3, RZ, 0xc0, !PT ;  /* 0x0000000302027812 */ /* 0x000fc400078ec0ff */
[----:B------:R-:W-:Y:S01]  /*32f0*/  IADD3 R4, P0, PT, R22, UR4, RZ ;  /* 0x0000000416047c10 */ /* 0x000fe2000ff1e0ff */
[----:B------:R-:W-:Y:S02]  /*3300*/  IMAD.SHL.U32 R7, R6, 0x10, RZ ;  /* 0x0000001006077824 */ /* 0x000fe400078e00ff */
[----:B------:R-:W-:Y:S01]  /*3310*/  IMAD.WIDE.U32 R34, R35, 0x10, R36 ;  /* 0x0000001023227825 */ /* 0x000fe200078e0024 */
[----:B------:R-:W-:-:S03]  /*3320*/  IADD3.X R5, PT, PT, R2, UR5, RZ, P0, !PT ;  /* 0x0000000502057c10 */ /* 0x000fc600087fe4ff */
[----:B------:R-:W-:Y:S01]  /*3330*/  IMAD.IADD R2, R21, 0x1, R20 ;  /* 0x0000000115027824 */ /* 0x000fe200078e0214 */
[----:B------:R-:W-:Y:S02]  /*3340*/  SHF.R.U32.HI R6, RZ, 0x1c, R6 ;  /* 0x0000001cff067819 */ /* 0x000fe40000011606 */
[----:B------:R-:W-:Y:S02]  /*3350*/  LOP3.LUT R22, R7, 0xfffffff0, RZ, 0xc0, !PT ;  /* 0xfffffff007167812 */ /* 0x000fe400078ec0ff */
[----:B------:R-:W-:Y:S01]  /*3360*/  IADD3 R21, PT, PT, R33, R20, RZ ;  /* 0x0000001421157210 */ /* 0x000fe20007ffe0ff */
[----:B---3--:R0:W-:Y:S01]  /*3370*/  STG.E.128 desc[UR10][R34.64], R28 ;  /* 0x0000001c22007986 */ /* 0x0081e2000c101d0a */
[----:B------:R-:W-:-:S03]  /*3380*/  SHF.R.U32.HI R7, RZ, 0x2, R2 ;  /* 0x00000002ff077819 */ /* 0x000fc60000011602 */
[----:B------:R1:W-:Y:S01]  /*3390*/  STG.E.128 desc[UR10][R4.64], R12 ;  /* 0x0000000c04007986 */ /* 0x0003e2000c101d0a */
[----:B0-----:R-:W-:-:S03]  /*33a0*/  LOP3.LUT R28, R6, 0x3, RZ, 0xc0, !PT ;  /* 0x00000003061c7812 */ /* 0x001fc600078ec0ff */
[----:B------:R-:W3:Y:S01]  /*33b0*/  LDL.128 R32, [R1+0x140] ;  /* 0x0001400001207983 */ /* 0x000ee20000100c00 */
[----:B------:R-:W-:Y:S02]  /*33c0*/  IADD3 R6, P0, PT, R22, UR4, RZ ;  /* 0x0000000416067c10 */ /* 0x000fe4000ff1e0ff */
[----:B-1----:R-:W-:Y:S01]  /*33d0*/  SHF.R.U32.HI R13, RZ, 0x2, R21 ;  /* 0x00000002ff0d7819 */ /* 0x002fe20000011615 */
[--C-:B------:R-:W-:Y:S01]  /*33e0*/  IMAD.WIDE.U32 R4, R7, 0x10, R36.reuse ;  /* 0x0000001007047825 */ /* 0x100fe200078e0024 */
[----:B------:R-:W-:Y:S02]  /*33f0*/  IADD3.X R7, PT, PT, R28, UR5, RZ, P0, !PT ;  /* 0x000000051c077c10 */ /* 0x000fe400087fe4ff */
[----:B------:R-:W3:Y:S01]  /*3400*/  LDL.128 R28, [R1+0xb0] ;  /* 0x0000b000011c7983 */ /* 0x000ee20000100c00 */
[----:B------:R-:W-:-:S03]  /*3410*/  IMAD.WIDE.U32 R12, R13, 0x10, R36 ;  /* 0x000000100d0c7825 */ /* 0x000fc600078e0024 */
[----:B-----5:R-:W-:Y:S04]  /*3420*/  STG.E.128 desc[UR10][R4.64], R16 ;  /* 0x0000001004007986 */ /* 0x020fe8000c101d0a */
[----:B--2---:R0:W-:Y:S04]  /*3430*/  STG.E.128 desc[UR10][R6.64], R24 ;  /* 0x0000001806007986 */ /* 0x0041e8000c101d0a */
[----:B0-----:R-:W2:Y:S04]  /*3440*/  LDL.128 R4, [R1+0xc0] ;  /* 0x0000c00001047983 */ /* 0x001ea80000100c00 */
[----:B----4-:R0:W-:Y:S04]  /*3450*/  STG.E.128 desc[UR10][R12.64], R8 ;  /* 0x000000080c007986 */ /* 0x0101e8000c101d0a */
[----:B0-----:R-:W4:Y:S01]  /*3460*/  LDL.128 R12, [R1+0x130] ;  /* 0x00013000010c7983 */ /* 0x001f220000100c00 */
[----:B------:R-:W-:-:S02]  /*3470*/  IMAD.IADD R3, R3, 0x1, R20 ;  /* 0x0000000103037824 */ /* 0x000fc400078e0214 */
[--C-:B------:R-:W-:Y:S02]  /*3480*/  IMAD.IADD R23, R23, 0x1, R20.reuse ;  /* 0x0000000117177824 */ /* 0x100fe400078e0214 */
[----:B------:R-:W-:Y:S01]  /*3490*/  IMAD.IADD R2, R2, 0x1, R20 ;  /* 0x0000000102027824 */ /* 0x000fe200078e0214 */
[-C--:B------:R-:W-:Y:S02]  /*34a0*/  LEA.HI R3, R3, R0.reuse, RZ, 0x1e ;  /* 0x0000000003037211 */ /* 0x080fe400078ff0ff */
[----:B------:R-:W-:Y:S02]  /*34b0*/  LEA.HI R0, R23, R0, RZ, 0x1e ;  /* 0x0000000017007211 */ /* 0x000fe400078ff0ff */
[----:B------:R-:W-:Y:S01]  /*34c0*/  SHF.R.U32.HI R17, RZ, 0x1c, R3 ;  /* 0x0000001cff117819 */ /* 0x000fe20000011603 */
[----:B------:R-:W-:Y:S01]  /*34d0*/  IMAD.SHL.U32 R16, R3, 0x10, RZ ;  /* 0x0000001003107824 */ /* 0x000fe200078e00ff */
[----:B------:R-:W-:Y:S01]  /*34e0*/  SHF.R.U32.HI R3, RZ, 0x2, R2 ;  /* 0x00000002ff037819 */ /* 0x000fe20000011602 */
[----:B------:R-:W-:Y:S01]  /*34f0*/  IMAD.SHL.U32 R2, R0, 0x10, RZ ;  /* 0x0000001000027824 */ /* 0x000fe200078e00ff */
[----:B------:R-:W-:-:S02]  /*3500*/  IADD3 R20, PT, PT, R21, R20, RZ ;  /* 0x0000001415147210 */ /* 0x000fc40007ffe0ff */
[----:B------:R-:W-:Y:S02]  /*3510*/  LOP3.LUT R16, R16, 0xfffffff0, RZ, 0xc0, !PT ;  /* 0xfffffff010107812 */ /* 0x000fe400078ec0ff */
[----:B------:R-:W-:Y:S02]  /*3520*/  SHF.R.U32.HI R0, RZ, 0x1c, R0 ;  /* 0x0000001cff007819 */ /* 0x000fe40000011600 */
[----:B------:R-:W-:Y:S02]  /*3530*/  LOP3.LUT R2, R2, 0xfffffff0, RZ, 0xc0, !PT ;  /* 0xfffffff002027812 */ /* 0x000fe400078ec0ff */
[----:B------:R-:W-:Y:S02]  /*3540*/  LOP3.LUT R17, R17, 0x3, RZ, 0xc0, !PT ;  /* 0x0000000311117812 */ /* 0x000fe400078ec0ff */
[----:B------:R-:W-:Y:S02]  /*3550*/  IADD3 R8, P0, PT, R16, UR4, RZ ;  /* 0x0000000410087c10 */ /* 0x000fe4000ff1e0ff */
[----:B------:R-:W-:-:S02]  /*3560*/  SHF.R.U32.HI R19, RZ, 0x2, R20 ;  /* 0x00000002ff137819 */ /* 0x000fc40000011614 */
[----:B------:R-:W-:Y:S02]  /*3570*/  LOP3.LUT R0, R0, 0x3, RZ, 0xc0, !PT ;  /* 0x0000000300007812 */ /* 0x000fe400078ec0ff */
[----:B------:R-:W-:Y:S01]  /*3580*/  IADD3 R2, P1, PT, R2, UR4, RZ ;  /* 0x0000000402027c10 */ /* 0x000fe2000ff3e0ff */
[--C-:B------:R-:W-:Y:S01]  /*3590*/  IMAD.WIDE.U32 R10, R3, 0x10, R36.reuse ;  /* 0x00000010030a7825 */ /* 0x100fe200078e0024 */
[----:B------:R-:W-:Y:S02]  /*35a0*/  IADD3.X R9, PT, PT, R17, UR5, RZ, P0, !PT ;  /* 0x0000000511097c10 */ /* 0x000fe400087fe4ff */
[----:B------:R-:W-:Y:S01]  /*35b0*/  IADD3.X R3, PT, PT, R0, UR5, RZ, P1, !PT ;  /* 0x0000000500037c10 */ /* 0x000fe20008ffe4ff */
[----:B------:R-:W-:Y:S02]  /*35c0*/  IMAD.WIDE.U32 R36, R19, 0x10, R36 ;  /* 0x0000001013247825 */ /* 0x000fe400078e0024 */
[----:B---3--:R-:W-:Y:S04]  /*35d0*/  STG.E.128 desc[UR10][R8.64], R28 ;  /* 0x0000001c08007986 */ /* 0x008fe8000c101d0a */
[----:B--2---:R-:W-:Y:S04]  /*35e0*/  STG.E.128 desc[UR10][R10.64], R4 ;  /* 0x000000040a007986 */ /* 0x004fe8000c101d0a */
[----:B----4-:R-:W-:Y:S04]  /*35f0*/  STG.E.128 desc[UR10][R2.64], R12 ;  /* 0x0000000c02007986 */ /* 0x010fe8000c101d0a */
[----:B------:R-:W-:Y:S01]  /*3600*/  STG.E.128 desc[UR10][R36.64], R32 ;  /* 0x0000002024007986 */ /* 0x000fe2000c101d0a */
[----:B------:R-:W-:Y:S05]  /*3610*/  EXIT ;  /* 0x000000000000794d */ /* 0x000fea0003800000 */
.L_x_34:
[----:B------:R-:W-:-:S00]  /*3620*/  BRA `(.L_x_34) ;  /* 0xfffffffc00fc7947 */ /* 0x000fc0000383ffff */
[----:B------:R-:W-:-:S00]  /*3630*/  NOP ;  /* 0x0000000000007918 */ /* 0x000fc00000000000 */
        /* <DEDUP_REMOVED lines=12> */
.L_x_35:


//--------------------- .nv.shared._Z4mm_9PfS_S_i --------------------------
	.section	.nv.shared._Z4mm_9PfS_S_i,"aw",@nobits
	.sectionflags	@""
	.align	4
.nv.shared._Z4mm_9PfS_S_i:
	.zero		17408


//--------------------- .nv.shared.reserved.0     --------------------------
	.section	.nv.shared.reserved.0,"aw",@nobits
	.weak		__nv_reservedSMEM_offset_0_alias
	.size		__nv_reservedSMEM_offset_0_alias, 0, 64
	.other		__nv_reservedSMEM_offset_0_alias,@"STO_CUDA_RESERVED_SHARED STV_DEFAULT"
__nv_reservedSMEM_offset_0_alias:
	.zero		0
	.zero		64


//--------------------- .nv.constant0._Z4mm_9PfS_S_i --------------------------
	.section	.nv.constant0._Z4mm_9PfS_S_i,"a",@progbits
	.sectionflags	@""
	.align	4
.nv.constant0._Z4mm_9PfS_S_i:
	.zero		924


//--------------------- SYMBOLS --------------------------

	.type		.nv.reservedSmem.offset0,@object
	.size		.nv.reservedSmem.offset0,0x4
	.type		.nv.reservedSmem.cap,@object
	.size		.nv.reservedSmem.cap,0x4
